//
// Generated by NVIDIA NVVM Compiler
//
// Compiler Build ID: CL-36424714
// Cuda compilation tools, release 13.0, V13.0.88
// Based on NVVM 20.0.0
//

.version 9.0
.target sm_100
.address_size 64

	// .globl	_Z31matrixMulKernel_1thread1elementPfS_S_jjj
.extern .shared .align 16 .b8 As_Bs[];

.visible .entry _Z31matrixMulKernel_1thread1elementPfS_S_jjj(
	.param .u64 .ptr .align 1 _Z31matrixMulKernel_1thread1elementPfS_S_jjj_param_0,
	.param .u64 .ptr .align 1 _Z31matrixMulKernel_1thread1elementPfS_S_jjj_param_1,
	.param .u64 .ptr .align 1 _Z31matrixMulKernel_1thread1elementPfS_S_jjj_param_2,
	.param .u32 _Z31matrixMulKernel_1thread1elementPfS_S_jjj_param_3,
	.param .u32 _Z31matrixMulKernel_1thread1elementPfS_S_jjj_param_4,
	.param .u32 _Z31matrixMulKernel_1thread1elementPfS_S_jjj_param_5
)
{
	.reg .pred 	%p<13>;
	.reg .b32 	%r<94>;
	.reg .b32 	%f<68>;
	.reg .b64 	%rd<69>;

	ld.param.u64 	%rd4, [_Z31matrixMulKernel_1thread1elementPfS_S_jjj_param_0];
	ld.param.u64 	%rd5, [_Z31matrixMulKernel_1thread1elementPfS_S_jjj_param_1];
	ld.param.u64 	%rd3, [_Z31matrixMulKernel_1thread1elementPfS_S_jjj_param_2];
	ld.param.u32 	%r46, [_Z31matrixMulKernel_1thread1elementPfS_S_jjj_param_3];
	ld.param.u32 	%r44, [_Z31matrixMulKernel_1thread1elementPfS_S_jjj_param_4];
	ld.param.u32 	%r45, [_Z31matrixMulKernel_1thread1elementPfS_S_jjj_param_5];
	cvta.to.global.u64 	%rd1, %rd5;
	cvta.to.global.u64 	%rd2, %rd4;
	mov.u32 	%r48, %ctaid.y;
	mov.u32 	%r49, %ntid.y;
	mov.u32 	%r50, %tid.y;
	mad.lo.s32 	%r51, %r48, %r49, %r50;
	mov.u32 	%r52, %ctaid.x;
	mov.u32 	%r53, %ntid.x;
	mul.lo.s32 	%r2, %r52, %r53;
	mov.u32 	%r3, %tid.x;
	add.s32 	%r4, %r2, %r3;
	setp.ge.u32 	%p1, %r4, %r45;
	setp.ge.u32 	%p2, %r51, %r46;
	or.pred  	%p3, %p1, %p2;
	@%p3 bra 	$L__BB0_14;
	setp.eq.s32 	%p4, %r44, 0;
	mov.f32 	%f67, 0f00000000;
	@%p4 bra 	$L__BB0_13;
	mul.lo.s32 	%r5, %r44, %r51;
	and.b32  	%r6, %r44, 7;
	setp.lt.u32 	%p5, %r44, 8;
	mov.f32 	%f67, 0f00000000;
	mov.b32 	%r92, 0;
	@%p5 bra 	$L__BB0_5;
	and.b32  	%r92, %r44, -8;
	neg.s32 	%r90, %r92;
	add.s32 	%r55, %r3, %r45;
	add.s32 	%r89, %r55, %r2;
	shl.b32 	%r10, %r45, 3;
	shl.b32 	%r56, %r45, 1;
	add.s32 	%r88, %r4, %r56;
	mad.lo.s32 	%r87, %r45, 3, %r4;
	shl.b32 	%r57, %r45, 2;
	add.s32 	%r86, %r4, %r57;
	mad.lo.s32 	%r85, %r45, 5, %r4;
	mad.lo.s32 	%r84, %r45, 6, %r4;
	mad.lo.s32 	%r83, %r45, 7, %r4;
	add.s32 	%r81, %r5, 3;
	mov.f32 	%f67, 0f00000000;
	mov.u32 	%r82, %r4;
$L__BB0_4:
	.pragma "nounroll";
	add.s32 	%r58, %r81, -3;
	mul.wide.u32 	%rd6, %r58, 4;
	add.s64 	%rd7, %rd2, %rd6;
	ld.global.f32 	%f17, [%rd7];
	mul.wide.u32 	%rd8, %r82, 4;
	add.s64 	%rd9, %rd1, %rd8;
	ld.global.f32 	%f18, [%rd9];
	fma.rn.f32 	%f19, %f17, %f18, %f67;
	add.s32 	%r59, %r81, -2;
	mul.wide.u32 	%rd10, %r59, 4;
	add.s64 	%rd11, %rd2, %rd10;
	ld.global.f32 	%f20, [%rd11];
	mul.wide.u32 	%rd12, %r89, 4;
	add.s64 	%rd13, %rd1, %rd12;
	ld.global.f32 	%f21, [%rd13];
	fma.rn.f32 	%f22, %f20, %f21, %f19;
	add.s32 	%r60, %r81, -1;
	mul.wide.u32 	%rd14, %r60, 4;
	add.s64 	%rd15, %rd2, %rd14;
	ld.global.f32 	%f23, [%rd15];
	mul.wide.u32 	%rd16, %r88, 4;
	add.s64 	%rd17, %rd1, %rd16;
	ld.global.f32 	%f24, [%rd17];
	fma.rn.f32 	%f25, %f23, %f24, %f22;
	add.s32 	%r61, %r81, 4;
	mul.wide.u32 	%rd18, %r81, 4;
	add.s64 	%rd19, %rd2, %rd18;
	ld.global.f32 	%f26, [%rd19];
	mul.wide.u32 	%rd20, %r87, 4;
	add.s64 	%rd21, %rd1, %rd20;
	ld.global.f32 	%f27, [%rd21];
	fma.rn.f32 	%f28, %f26, %f27, %f25;
	add.s32 	%r62, %r81, 1;
	mul.wide.u32 	%rd22, %r62, 4;
	add.s64 	%rd23, %rd2, %rd22;
	ld.global.f32 	%f29, [%rd23];
	mul.wide.u32 	%rd24, %r86, 4;
	add.s64 	%rd25, %rd1, %rd24;
	ld.global.f32 	%f30, [%rd25];
	fma.rn.f32 	%f31, %f29, %f30, %f28;
	add.s32 	%r63, %r81, 2;
	mul.wide.u32 	%rd26, %r63, 4;
	add.s64 	%rd27, %rd2, %rd26;
	ld.global.f32 	%f32, [%rd27];
	mul.wide.u32 	%rd28, %r85, 4;
	add.s64 	%rd29, %rd1, %rd28;
	ld.global.f32 	%f33, [%rd29];
	fma.rn.f32 	%f34, %f32, %f33, %f31;
	add.s32 	%r64, %r81, 3;
	mul.wide.u32 	%rd30, %r64, 4;
	add.s64 	%rd31, %rd2, %rd30;
	ld.global.f32 	%f35, [%rd31];
	mul.wide.u32 	%rd32, %r84, 4;
	add.s64 	%rd33, %rd1, %rd32;
	ld.global.f32 	%f36, [%rd33];
	fma.rn.f32 	%f37, %f35, %f36, %f34;
	mul.wide.u32 	%rd34, %r61, 4;
	add.s64 	%rd35, %rd2, %rd34;
	ld.global.f32 	%f38, [%rd35];
	mul.wide.u32 	%rd36, %r83, 4;
	add.s64 	%rd37, %rd1, %rd36;
	ld.global.f32 	%f39, [%rd37];
	fma.rn.f32 	%f67, %f38, %f39, %f37;
	add.s32 	%r90, %r90, 8;
	add.s32 	%r89, %r89, %r10;
	add.s32 	%r88, %r88, %r10;
	add.s32 	%r87, %r87, %r10;
	add.s32 	%r86, %r86, %r10;
	add.s32 	%r85, %r85, %r10;
	add.s32 	%r84, %r84, %r10;
	add.s32 	%r83, %r83, %r10;
	add.s32 	%r82, %r82, %r10;
	add.s32 	%r81, %r81, 8;
	setp.ne.s32 	%p6, %r90, 0;
	@%p6 bra 	$L__BB0_4;
$L__BB0_5:
	setp.eq.s32 	%p7, %r6, 0;
	@%p7 bra 	$L__BB0_13;
	and.b32  	%r39, %r44, 3;
	setp.lt.u32 	%p8, %r6, 4;
	@%p8 bra 	$L__BB0_8;
	add.s32 	%r65, %r92, %r5;
	mul.wide.u32 	%rd38, %r65, 4;
	add.s64 	%rd39, %rd2, %rd38;
	ld.global.f32 	%f41, [%rd39];
	mad.lo.s32 	%r66, %r92, %r45, %r4;
	mul.wide.u32 	%rd40, %r66, 4;
	add.s64 	%rd41, %rd1, %rd40;
	ld.global.f32 	%f42, [%rd41];
	fma.rn.f32 	%f43, %f41, %f42, %f67;
	add.s32 	%r67, %r65, 1;
	mul.wide.u32 	%rd42, %r67, 4;
	add.s64 	%rd43, %rd2, %rd42;
	ld.global.f32 	%f44, [%rd43];
	add.s32 	%r68, %r66, %r45;
	mul.wide.u32 	%rd44, %r68, 4;
	add.s64 	%rd45, %rd1, %rd44;
	ld.global.f32 	%f45, [%rd45];
	fma.rn.f32 	%f46, %f44, %f45, %f43;
	add.s32 	%r69, %r65, 2;
	mul.wide.u32 	%rd46, %r69, 4;
	add.s64 	%rd47, %rd2, %rd46;
	ld.global.f32 	%f47, [%rd47];
	add.s32 	%r70, %r68, %r45;
	mul.wide.u32 	%rd48, %r70, 4;
	add.s64 	%rd49, %rd1, %rd48;
	ld.global.f32 	%f48, [%rd49];
	fma.rn.f32 	%f49, %f47, %f48, %f46;
	add.s32 	%r71, %r65, 3;
	mul.wide.u32 	%rd50, %r71, 4;
	add.s64 	%rd51, %rd2, %rd50;
	ld.global.f32 	%f50, [%rd51];
	add.s32 	%r72, %r70, %r45;
	mul.wide.u32 	%rd52, %r72, 4;
	add.s64 	%rd53, %rd1, %rd52;
	ld.global.f32 	%f51, [%rd53];
	fma.rn.f32 	%f67, %f50, %f51, %f49;
	add.s32 	%r92, %r92, 4;
$L__BB0_8:
	setp.eq.s32 	%p9, %r39, 0;
	@%p9 bra 	$L__BB0_13;
	setp.eq.s32 	%p10, %r39, 1;
	@%p10 bra 	$L__BB0_11;
	add.s32 	%r73, %r92, %r5;
	mul.wide.u32 	%rd54, %r73, 4;
	add.s64 	%rd55, %rd2, %rd54;
	ld.global.f32 	%f53, [%rd55];
	mad.lo.s32 	%r74, %r92, %r45, %r4;
	mul.wide.u32 	%rd56, %r74, 4;
	add.s64 	%rd57, %rd1, %rd56;
	ld.global.f32 	%f54, [%rd57];
	fma.rn.f32 	%f55, %f53, %f54, %f67;
	add.s32 	%r75, %r73, 1;
	mul.wide.u32 	%rd58, %r75, 4;
	add.s64 	%rd59, %rd2, %rd58;
	ld.global.f32 	%f56, [%rd59];
	add.s32 	%r76, %r74, %r45;
	mul.wide.u32 	%rd60, %r76, 4;
	add.s64 	%rd61, %rd1, %rd60;
	ld.global.f32 	%f57, [%rd61];
	fma.rn.f32 	%f67, %f56, %f57, %f55;
	add.s32 	%r92, %r92, 2;
$L__BB0_11:
	and.b32  	%r77, %r44, 1;
	setp.eq.b32 	%p11, %r77, 1;
	not.pred 	%p12, %p11;
	@%p12 bra 	$L__BB0_13;
	add.s32 	%r78, %r92, %r5;
	mul.wide.u32 	%rd62, %r78, 4;
	add.s64 	%rd63, %rd2, %rd62;
	ld.global.f32 	%f58, [%rd63];
	mad.lo.s32 	%r79, %r92, %r45, %r4;
	mul.wide.u32 	%rd64, %r79, 4;
	add.s64 	%rd65, %rd1, %rd64;
	ld.global.f32 	%f59, [%rd65];
	fma.rn.f32 	%f67, %f58, %f59, %f67;
$L__BB0_13:
	mad.lo.s32 	%r80, %r45, %r51, %r4;
	cvta.to.global.u64 	%rd66, %rd3;
	mul.wide.u32 	%rd67, %r80, 4;
	add.s64 	%rd68, %rd66, %rd67;
	st.global.f32 	[%rd68], %f67;
$L__BB0_14:
	ret;

}
	// .globl	_Z21matrixMulKernel_tiledPfS_S_jjjiii
.visible .entry _Z21matrixMulKernel_tiledPfS_S_jjjiii(
	.param .u64 .ptr .align 1 _Z21matrixMulKernel_tiledPfS_S_jjjiii_param_0,
	.param .u64 .ptr .align 1 _Z21matrixMulKernel_tiledPfS_S_jjjiii_param_1,
	.param .u64 .ptr .align 1 _Z21matrixMulKernel_tiledPfS_S_jjjiii_param_2,
	.param .u32 _Z21matrixMulKernel_tiledPfS_S_jjjiii_param_3,
	.param .u32 _Z21matrixMulKernel_tiledPfS_S_jjjiii_param_4,
	.param .u32 _Z21matrixMulKernel_tiledPfS_S_jjjiii_param_5,
	.param .u32 _Z21matrixMulKernel_tiledPfS_S_jjjiii_param_6,
	.param .u32 _Z21matrixMulKernel_tiledPfS_S_jjjiii_param_7,
	.param .u32 _Z21matrixMulKernel_tiledPfS_S_jjjiii_param_8
)
{
	.reg .pred 	%p<19>;
	.reg .b32 	%r<106>;
	.reg .b32 	%f<79>;
	.reg .b64 	%rd<16>;

	ld.param.u32 	%r34, [_Z21matrixMulKernel_tiledPfS_S_jjjiii_param_3];
	ld.param.u32 	%r35, [_Z21matrixMulKernel_tiledPfS_S_jjjiii_param_4];
	ld.param.u32 	%r36, [_Z21matrixMulKernel_tiledPfS_S_jjjiii_param_5];
	ld.param.u32 	%r37, [_Z21matrixMulKernel_tiledPfS_S_jjjiii_param_6];
	mov.u32 	%r39, %ctaid.y;
	mov.u32 	%r40, %ntid.y;
	mov.u32 	%r1, %tid.y;
	mad.lo.s32 	%r2, %r39, %r40, %r1;
	mov.u32 	%r41, %ctaid.x;
	mov.u32 	%r42, %ntid.x;
	mov.u32 	%r3, %tid.x;
	mad.lo.s32 	%r4, %r41, %r42, %r3;
	add.s32 	%r43, %r35, -1;
	div.u32 	%r44, %r43, %r37;
	add.s32 	%r5, %r44, 1;
	setp.eq.s32 	%p1, %r5, 0;
	mov.f32 	%f77, 0f00000000;
	@%p1 bra 	$L__BB1_18;
	ld.param.u32 	%r98, [_Z21matrixMulKernel_tiledPfS_S_jjjiii_param_7];
	ld.param.u64 	%rd14, [_Z21matrixMulKernel_tiledPfS_S_jjjiii_param_1];
	shl.b32 	%r46, %r98, 2;
	mov.u32 	%r47, As_Bs;
	add.s32 	%r6, %r47, %r46;
	mul.lo.s32 	%r7, %r37, %r1;
	mul.lo.s32 	%r8, %r35, %r2;
	max.u32 	%r48, %r37, 1;
	and.b32  	%r9, %r48, 7;
	and.b32  	%r10, %r48, 3;
	and.b32  	%r11, %r48, -8;
	and.b32  	%r12, %r48, 1;
	neg.s32 	%r13, %r11;
	shl.b32 	%r49, %r3, 2;
	add.s32 	%r50, %r49, %r46;
	add.s32 	%r14, %r47, %r50;
	shl.b32 	%r15, %r37, 5;
	shl.b32 	%r16, %r37, 2;
	cvta.to.global.u64 	%rd1, %rd14;
	mov.f32 	%f77, 0f00000000;
	mov.b32 	%r99, 0;
$L__BB1_2:
	setp.ge.u32 	%p2, %r2, %r34;
	mul.lo.s32 	%r18, %r99, %r37;
	add.s32 	%r19, %r18, %r3;
	setp.ge.u32 	%p3, %r19, %r35;
	mov.f32 	%f68, 0f00000000;
	or.pred  	%p4, %p3, %p2;
	@%p4 bra 	$L__BB1_4;
	ld.param.u64 	%rd13, [_Z21matrixMulKernel_tiledPfS_S_jjjiii_param_0];
	add.s32 	%r51, %r19, %r8;
	cvta.to.global.u64 	%rd5, %rd13;
	mul.wide.u32 	%rd6, %r51, 4;
	add.s64 	%rd7, %rd5, %rd6;
	ld.global.f32 	%f68, [%rd7];
$L__BB1_4:
	setp.ge.u32 	%p5, %r4, %r36;
	add.s32 	%r52, %r7, %r3;
	shl.b32 	%r53, %r52, 2;
	add.s32 	%r55, %r47, %r53;
	st.shared.f32 	[%r55], %f68;
	add.s32 	%r20, %r18, %r1;
	setp.ge.u32 	%p6, %r20, %r35;
	mov.f32 	%f69, 0f00000000;
	or.pred  	%p7, %p5, %p6;
	@%p7 bra 	$L__BB1_6;
	mad.lo.s32 	%r56, %r20, %r36, %r4;
	mul.wide.u32 	%rd8, %r56, 4;
	add.s64 	%rd9, %rd1, %rd8;
	ld.global.f32 	%f69, [%rd9];
$L__BB1_6:
	setp.lt.u32 	%p8, %r37, 8;
	add.s32 	%r60, %r6, %r53;
	st.shared.f32 	[%r60], %f69;
	bar.sync 	0;
	mov.b32 	%r104, 0;
	@%p8 bra 	$L__BB1_9;
	shl.b32 	%r61, %r7, 2;
	add.s32 	%r63, %r61, %r47;
	add.s32 	%r100, %r63, 16;
	mov.u32 	%r101, %r14;
	mov.u32 	%r102, %r13;
$L__BB1_8:
	.pragma "nounroll";
	ld.shared.f32 	%f24, [%r100+-16];
	ld.shared.f32 	%f25, [%r101];
	fma.rn.f32 	%f26, %f24, %f25, %f77;
	ld.shared.f32 	%f27, [%r100+-12];
	add.s32 	%r64, %r101, %r16;
	ld.shared.f32 	%f28, [%r64];
	fma.rn.f32 	%f29, %f27, %f28, %f26;
	ld.shared.f32 	%f30, [%r100+-8];
	add.s32 	%r65, %r64, %r16;
	ld.shared.f32 	%f31, [%r65];
	fma.rn.f32 	%f32, %f30, %f31, %f29;
	ld.shared.f32 	%f33, [%r100+-4];
	add.s32 	%r66, %r65, %r16;
	ld.shared.f32 	%f34, [%r66];
	fma.rn.f32 	%f35, %f33, %f34, %f32;
	ld.shared.f32 	%f36, [%r100];
	add.s32 	%r67, %r66, %r16;
	ld.shared.f32 	%f37, [%r67];
	fma.rn.f32 	%f38, %f36, %f37, %f35;
	ld.shared.f32 	%f39, [%r100+4];
	add.s32 	%r68, %r67, %r16;
	ld.shared.f32 	%f40, [%r68];
	fma.rn.f32 	%f41, %f39, %f40, %f38;
	ld.shared.f32 	%f42, [%r100+8];
	add.s32 	%r69, %r68, %r16;
	ld.shared.f32 	%f43, [%r69];
	fma.rn.f32 	%f44, %f42, %f43, %f41;
	ld.shared.f32 	%f45, [%r100+12];
	add.s32 	%r70, %r69, %r16;
	ld.shared.f32 	%f46, [%r70];
	fma.rn.f32 	%f77, %f45, %f46, %f44;
	add.s32 	%r102, %r102, 8;
	add.s32 	%r101, %r101, %r15;
	add.s32 	%r100, %r100, 32;
	setp.ne.s32 	%p9, %r102, 0;
	mov.u32 	%r104, %r11;
	@%p9 bra 	$L__BB1_8;
$L__BB1_9:
	setp.eq.s32 	%p10, %r9, 0;
	@%p10 bra 	$L__BB1_17;
	add.s32 	%r71, %r9, -1;
	setp.lt.u32 	%p11, %r71, 3;
	@%p11 bra 	$L__BB1_12;
	add.s32 	%r72, %r104, %r7;
	shl.b32 	%r73, %r72, 2;
	add.s32 	%r75, %r47, %r73;
	ld.shared.f32 	%f48, [%r75];
	mad.lo.s32 	%r76, %r104, %r37, %r3;
	shl.b32 	%r77, %r76, 2;
	add.s32 	%r78, %r6, %r77;
	ld.shared.f32 	%f49, [%r78];
	fma.rn.f32 	%f50, %f48, %f49, %f77;
	ld.shared.f32 	%f51, [%r75+4];
	add.s32 	%r79, %r78, %r16;
	ld.shared.f32 	%f52, [%r79];
	fma.rn.f32 	%f53, %f51, %f52, %f50;
	ld.shared.f32 	%f54, [%r75+8];
	add.s32 	%r80, %r79, %r16;
	ld.shared.f32 	%f55, [%r80];
	fma.rn.f32 	%f56, %f54, %f55, %f53;
	ld.shared.f32 	%f57, [%r75+12];
	add.s32 	%r81, %r80, %r16;
	ld.shared.f32 	%f58, [%r81];
	fma.rn.f32 	%f77, %f57, %f58, %f56;
	add.s32 	%r104, %r104, 4;
$L__BB1_12:
	setp.eq.s32 	%p12, %r10, 0;
	@%p12 bra 	$L__BB1_17;
	setp.eq.s32 	%p13, %r10, 1;
	@%p13 bra 	$L__BB1_15;
	add.s32 	%r82, %r104, %r7;
	shl.b32 	%r83, %r82, 2;
	add.s32 	%r85, %r47, %r83;
	ld.shared.f32 	%f60, [%r85];
	mad.lo.s32 	%r86, %r104, %r37, %r3;
	shl.b32 	%r87, %r86, 2;
	add.s32 	%r88, %r6, %r87;
	ld.shared.f32 	%f61, [%r88];
	fma.rn.f32 	%f62, %f60, %f61, %f77;
	ld.shared.f32 	%f63, [%r85+4];
	add.s32 	%r89, %r88, %r16;
	ld.shared.f32 	%f64, [%r89];
	fma.rn.f32 	%f77, %f63, %f64, %f62;
	add.s32 	%r104, %r104, 2;
$L__BB1_15:
	setp.eq.s32 	%p14, %r12, 0;
	@%p14 bra 	$L__BB1_17;
	add.s32 	%r90, %r104, %r7;
	shl.b32 	%r91, %r90, 2;
	add.s32 	%r93, %r47, %r91;
	ld.shared.f32 	%f65, [%r93];
	mad.lo.s32 	%r94, %r104, %r37, %r3;
	shl.b32 	%r95, %r94, 2;
	add.s32 	%r96, %r6, %r95;
	ld.shared.f32 	%f66, [%r96];
	fma.rn.f32 	%f77, %f65, %f66, %f77;
$L__BB1_17:
	bar.sync 	0;
	add.s32 	%r99, %r99, 1;
	setp.lt.u32 	%p15, %r99, %r5;
	@%p15 bra 	$L__BB1_2;
$L__BB1_18:
	setp.ge.u32 	%p16, %r2, %r34;
	setp.ge.u32 	%p17, %r4, %r36;
	or.pred  	%p18, %p16, %p17;
	@%p18 bra 	$L__BB1_20;
	ld.param.u64 	%rd15, [_Z21matrixMulKernel_tiledPfS_S_jjjiii_param_2];
	mad.lo.s32 	%r97, %r36, %r2, %r4;
	cvta.to.global.u64 	%rd10, %rd15;
	mul.wide.u32 	%rd11, %r97, 4;
	add.s64 	%rd12, %rd10, %rd11;
	st.global.f32 	[%rd12], %f77;
$L__BB1_20:
	ret;

}


// ===== COMPILED SASS (sm_100) =====

	.target	sm_100

	.elftype	@"ET_EXEC"


//--------------------- .note.nv.tkinfo           --------------------------
	.section	.note.nv.tkinfo,"",@"SHT_NOTE"
	.sectionflags	@"SHF_NOTE_NV_TKINFO"
	.tkinfo
        /*0018*/ 	.word	0x00000002
        /*0030*/ 	.string	""
        /*0030*/ 	.string	"ptxas"
        /*0030*/ 	.string	"Cuda compilation tools, release 13.0, V13.0.88"
        /*0030*/ 	.string	"Build cuda_13.0.r13.0/compiler.36424714_0"
        /*0030*/ 	.string	"-arch sm_100 -m 64 "



//--------------------- .note.nv.cuinfo           --------------------------
	.section	.note.nv.cuinfo,"",@"SHT_NOTE"
	.sectionflags	@"SHF_NOTE_NV_CUINFO"
        /*0018*/ 	.short	0x0002
        /*001a*/ 	.short	0x0064
        /*001c*/ 	.short	0x0082
	.zero		2


//--------------------- .nv.info                  --------------------------
	.section	.nv.info,"",@"SHT_CUDA_INFO"
	.align	4


	//----- nvinfo : EIATTR_REGCOUNT
	.align		4
        /*0000*/ 	.byte	0x04, 0x2f
        /*0002*/ 	.short	(.L_1 - .L_0)
	.align		4
.L_0:
        /*0004*/ 	.word	index@(_Z31matrixMulKernel_1thread1elementPfS_S_jjj)
        /*0008*/ 	.word	0x00000020


	//----- nvinfo : EIATTR_FRAME_SIZE
	.align		4
.L_1:
        /*000c*/ 	.byte	0x04, 0x11
        /*000e*/ 	.short	(.L_3 - .L_2)
	.align		4
.L_2:
        /*0010*/ 	.word	index@(_Z31matrixMulKernel_1thread1elementPfS_S_jjj)
        /*0014*/ 	.word	0x00000000


	//----- nvinfo : EIATTR_REGCOUNT
	.align		4
.L_3:
        /*0018*/ 	.byte	0x04, 0x2f
        /*001a*/ 	.short	(.L_5 - .L_4)
	.align		4
.L_4:
        /*001c*/ 	.word	index@(_Z21matrixMulKernel_tiledPfS_S_jjjiii)
        /*0020*/ 	.word	0x00000020


	//----- nvinfo : EIATTR_FRAME_SIZE
	.align		4
.L_5:
        /*0024*/ 	.byte	0x04, 0x11
        /*0026*/ 	.short	(.L_7 - .L_6)
	.align		4
.L_6:
        /*0028*/ 	.word	index@(_Z21matrixMulKernel_tiledPfS_S_jjjiii)
        /*002c*/ 	.word	0x00000000


	//----- nvinfo : EIATTR_MIN_STACK_SIZE
	.align		4
.L_7:
        /*0030*/ 	.byte	0x04, 0x12
        /*0032*/ 	.short	(.L_9 - .L_8)
	.align		4
.L_8:
        /*0034*/ 	.word	index@(_Z21matrixMulKernel_tiledPfS_S_jjjiii)
        /*0038*/ 	.word	0x00000000


	//----- nvinfo : EIATTR_MIN_STACK_SIZE
	.align		4
.L_9:
        /*003c*/ 	.byte	0x04, 0x12
        /*003e*/ 	.short	(.L_11 - .L_10)
	.align		4
.L_10:
        /*0040*/ 	.word	index@(_Z31matrixMulKernel_1thread1elementPfS_S_jjj)
        /*0044*/ 	.word	0x00000000
.L_11:


//--------------------- .nv.compat                --------------------------
	.section	.nv.compat,"",@"SHT_CUDA_COMPAT_INFO"
	.align	4
        /*0000*/ 	.byte	0x02, 0x09, 0x00, 0x00, 0x02, 0x02, 0x01, 0x00, 0x02, 0x05, 0x05, 0x00, 0x03, 0x07, 0x01, 0x01
        /*0010*/ 	.byte	0x02, 0x03, 0x00, 0x00, 0x02, 0x06, 0x01, 0x00, 0x04, 0x0b, 0x08, 0x00, 0x09, 0x00, 0x00, 0x00
        /*0020*/ 	.byte	0x00, 0x00, 0x00, 0x00


//--------------------- .nv.info._Z21matrixMulKernel_tiledPfS_S_jjjiii --------------------------
	.section	.nv.info._Z21matrixMulKernel_tiledPfS_S_jjjiii,"",@"SHT_CUDA_INFO"
	.sectionflags	@""
	.align	4


	//----- nvinfo : EIATTR_CUDA_API_VERSION
	.align		4
        /*0000*/ 	.byte	0x04, 0x37
        /*0002*/ 	.short	(.L_13 - .L_12)
.L_12:
        /*0004*/ 	.word	0x00000082


	//----- nvinfo : EIATTR_KPARAM_INFO
	.align		4
.L_13:
        /*0008*/ 	.byte	0x04, 0x17
        /*000a*/ 	.short	(.L_15 - .L_14)
.L_14:
        /*000c*/ 	.word	0x00000000
        /*0010*/ 	.short	0x0008
        /*0012*/ 	.short	0x002c
        /*0014*/ 	.byte	0x00, 0xf0, 0x11, 0x00


	//----- nvinfo : EIATTR_KPARAM_INFO
	.align		4
.L_15:
        /*0018*/ 	.byte	0x04, 0x17
        /*001a*/ 	.short	(.L_17 - .L_16)
.L_16:
        /*001c*/ 	.word	0x00000000
        /*0020*/ 	.short	0x0007
        /*0022*/ 	.short	0x0028
        /*0024*/ 	.byte	0x00, 0xf0, 0x11, 0x00


	//----- nvinfo : EIATTR_KPARAM_INFO
	.align		4
.L_17:
        /*0028*/ 	.byte	0x04, 0x17
        /*002a*/ 	.short	(.L_19 - .L_18)
.L_18:
        /*002c*/ 	.word	0x00000000
        /*0030*/ 	.short	0x0006
        /*0032*/ 	.short	0x0024
        /*0034*/ 	.byte	0x00, 0xf0, 0x11, 0x00


	//----- nvinfo : EIATTR_KPARAM_INFO
	.align		4
.L_19:
        /*0038*/ 	.byte	0x04, 0x17
        /*003a*/ 	.short	(.L_21 - .L_20)
.L_20:
        /*003c*/ 	.word	0x00000000
        /*0040*/ 	.short	0x0005
        /*0042*/ 	.short	0x0020
        /*0044*/ 	.byte	0x00, 0xf0, 0x11, 0x00


	//----- nvinfo : EIATTR_KPARAM_INFO
	.align		4
.L_21:
        /*0048*/ 	.byte	0x04, 0x17
        /*004a*/ 	.short	(.L_23 - .L_22)
.L_22:
        /*004c*/ 	.word	0x00000000
        /*0050*/ 	.short	0x0004
        /*0052*/ 	.short	0x001c
        /*0054*/ 	.byte	0x00, 0xf0, 0x11, 0x00


	//----- nvinfo : EIATTR_KPARAM_INFO
	.align		4
.L_23:
        /*0058*/ 	.byte	0x04, 0x17
        /*005a*/ 	.short	(.L_25 - .L_24)
.L_24:
        /*005c*/ 	.word	0x00000000
        /*0060*/ 	.short	0x0003
        /*0062*/ 	.short	0x0018
        /*0064*/ 	.byte	0x00, 0xf0, 0x11, 0x00


	//----- nvinfo : EIATTR_KPARAM_INFO
	.align		4
.L_25:
        /*0068*/ 	.byte	0x04, 0x17
        /*006a*/ 	.short	(.L_27 - .L_26)
.L_26:
        /*006c*/ 	.word	0x00000000
        /*0070*/ 	.short	0x0002
        /*0072*/ 	.short	0x0010
        /*0074*/ 	.byte	0x00, 0xf5, 0x21, 0x00


	//----- nvinfo : EIATTR_KPARAM_INFO
	.align		4
.L_27:
        /*0078*/ 	.byte	0x04, 0x17
        /*007a*/ 	.short	(.L_29 - .L_28)
.L_28:
        /*007c*/ 	.word	0x00000000
        /*0080*/ 	.short	0x0001
        /*0082*/ 	.short	0x0008
        /*0084*/ 	.byte	0x00, 0xf5, 0x21, 0x00


	//----- nvinfo : EIATTR_KPARAM_INFO
	.align		4
.L_29:
        /*0088*/ 	.byte	0x04, 0x17
        /*008a*/ 	.short	(.L_31 - .L_30)
.L_30:
        /*008c*/ 	.word	0x00000000
        /*0090*/ 	.short	0x0000
        /*0092*/ 	.short	0x0000
        /*0094*/ 	.byte	0x00, 0xf5, 0x21, 0x00


	//----- nvinfo : EIATTR_SPARSE_MMA_MASK
	.align		4
.L_31:
        /*0098*/ 	.byte	0x03, 0x50
        /*009a*/ 	.short	0x0000


	//----- nvinfo : EIATTR_MAXREG_COUNT
	.align		4
        /*009c*/ 	.byte	0x03, 0x1b
        /*009e*/ 	.short	0x00ff


	//----- nvinfo : EIATTR_NUM_BARRIERS
	.align		4
        /*00a0*/ 	.byte	0x02, 0x4c
        /*00a2*/ 	.byte	0x01
	.zero		1


	//----- nvinfo : EIATTR_MERCURY_ISA_VERSION
	.align		4
        /*00a4*/ 	.byte	0x03, 0x5f
        /*00a6*/ 	.short	0x0101


	//----- nvinfo : EIATTR_VRC_CTA_INIT_COUNT
	.align		4
        /*00a8*/ 	.byte	0x02, 0x4a
	.zero		1
	.zero		1


	//----- nvinfo : EIATTR_EXIT_INSTR_OFFSETS
	.align		4
        /*00ac*/ 	.byte	0x04, 0x1c
        /*00ae*/ 	.short	(.L_33 - .L_32)


	//   ....[0]....
.L_32:
        /*00b0*/ 	.word	0x00000b20


	//   ....[1]....
        /*00b4*/ 	.word	0x00000b70


	//----- nvinfo : EIATTR_CBANK_PARAM_SIZE
	.align		4
.L_33:
        /*00b8*/ 	.byte	0x03, 0x19
        /*00ba*/ 	.short	0x0030


	//----- nvinfo : EIATTR_PARAM_CBANK
	.align		4
        /*00bc*/ 	.byte	0x04, 0x0a
        /*00be*/ 	.short	(.L_35 - .L_34)
	.align		4
.L_34:
        /*00c0*/ 	.word	index@(.nv.constant0._Z21matrixMulKernel_tiledPfS_S_jjjiii)
        /*00c4*/ 	.short	0x0380
        /*00c6*/ 	.short	0x0030


	//----- nvinfo : EIATTR_SW_WAR
	.align		4
.L_35:
        /*00c8*/ 	.byte	0x04, 0x36
        /*00ca*/ 	.short	(.L_37 - .L_36)
.L_36:
        /*00cc*/ 	.word	0x00000008
.L_37:


//--------------------- .nv.info._Z31matrixMulKernel_1thread1elementPfS_S_jjj --------------------------
	.section	.nv.info._Z31matrixMulKernel_1thread1elementPfS_S_jjj,"",@"SHT_CUDA_INFO"
	.sectionflags	@""
	.align	4


	//----- nvinfo : EIATTR_CUDA_API_VERSION
	.align		4
        /*0000*/ 	.byte	0x04, 0x37
        /*0002*/ 	.short	(.L_39 - .L_38)
.L_38:
        /*0004*/ 	.word	0x00000082


	//----- nvinfo : EIATTR_KPARAM_INFO
	.align		4
.L_39:
        /*0008*/ 	.byte	0x04, 0x17
        /*000a*/ 	.short	(.L_41 - .L_40)
.L_40:
        /*000c*/ 	.word	0x00000000
        /*0010*/ 	.short	0x0005
        /*0012*/ 	.short	0x0020
        /*0014*/ 	.byte	0x00, 0xf0, 0x11, 0x00


	//----- nvinfo : EIATTR_KPARAM_INFO
	.align		4
.L_41:
        /*0018*/ 	.byte	0x04, 0x17
        /*001a*/ 	.short	(.L_43 - .L_42)
.L_42:
        /*001c*/ 	.word	0x00000000
        /*0020*/ 	.short	0x0004
        /*0022*/ 	.short	0x001c
        /*0024*/ 	.byte	0x00, 0xf0, 0x11, 0x00


	//----- nvinfo : EIATTR_KPARAM_INFO
	.align		4
.L_43:
        /*0028*/ 	.byte	0x04, 0x17
        /*002a*/ 	.short	(.L_45 - .L_44)
.L_44:
        /*002c*/ 	.word	0x00000000
        /*0030*/ 	.short	0x0003
        /*0032*/ 	.short	0x0018
        /*0034*/ 	.byte	0x00, 0xf0, 0x11, 0x00


	//----- nvinfo : EIATTR_KPARAM_INFO
	.align		4
.L_45:
        /*0038*/ 	.byte	0x04, 0x17
        /*003a*/ 	.short	(.L_47 - .L_46)
.L_46:
        /*003c*/ 	.word	0x00000000
        /*0040*/ 	.short	0x0002
        /*0042*/ 	.short	0x0010
        /*0044*/ 	.byte	0x00, 0xf5, 0x21, 0x00


	//----- nvinfo : EIATTR_KPARAM_INFO
	.align		4
.L_47:
        /*0048*/ 	.byte	0x04, 0x17
        /*004a*/ 	.short	(.L_49 - .L_48)
.L_48:
        /*004c*/ 	.word	0x00000000
        /*0050*/ 	.short	0x0001
        /*0052*/ 	.short	0x0008
        /*0054*/ 	.byte	0x00, 0xf5, 0x21, 0x00


	//----- nvinfo : EIATTR_KPARAM_INFO
	.align		4
.L_49:
        /*0058*/ 	.byte	0x04, 0x17
        /*005a*/ 	.short	(.L_51 - .L_50)
.L_50:
        /*005c*/ 	.word	0x00000000
        /*0060*/ 	.short	0x0000
        /*0062*/ 	.short	0x0000
        /*0064*/ 	.byte	0x00, 0xf5, 0x21, 0x00


	//----- nvinfo : EIATTR_SPARSE_MMA_MASK
	.align		4
.L_51:
        /*0068*/ 	.byte	0x03, 0x50
        /*006a*/ 	.short	0x0000


	//----- nvinfo : EIATTR_MAXREG_COUNT
	.align		4
        /*006c*/ 	.byte	0x03, 0x1b
        /*006e*/ 	.short	0x00ff


	//----- nvinfo : EIATTR_MERCURY_ISA_VERSION
	.align		4
        /*0070*/ 	.byte	0x03, 0x5f
        /*0072*/ 	.short	0x0101


	//----- nvinfo : EIATTR_VRC_CTA_INIT_COUNT
	.align		4
        /*0074*/ 	.byte	0x02, 0x4a
	.zero		1
	.zero		1


	//----- nvinfo : EIATTR_EXIT_INSTR_OFFSETS
	.align		4
        /*0078*/ 	.byte	0x04, 0x1c
        /*007a*/ 	.short	(.L_53 - .L_52)


	//   ....[0]....
.L_52:
        /*007c*/ 	.word	0x000000e0


	//   ....[1]....
        /*0080*/ 	.word	0x00000a90


	//----- nvinfo : EIATTR_CBANK_PARAM_SIZE
	.align		4
.L_53:
        /*0084*/ 	.byte	0x03, 0x19
        /*0086*/ 	.short	0x0024


	//----- nvinfo : EIATTR_PARAM_CBANK
	.align		4
        /*0088*/ 	.byte	0x04, 0x0a
        /*008a*/ 	.short	(.L_55 - .L_54)
	.align		4
.L_54:
        /*008c*/ 	.word	index@(.nv.constant0._Z31matrixMulKernel_1thread1elementPfS_S_jjj)
        /*0090*/ 	.short	0x0380
        /*0092*/ 	.short	0x0024


	//----- nvinfo : EIATTR_SW_WAR
	.align		4
.L_55:
        /*0094*/ 	.byte	0x04, 0x36
        /*0096*/ 	.short	(.L_57 - .L_56)
.L_56:
        /*0098*/ 	.word	0x00000008
.L_57:


//--------------------- .nv.callgraph             --------------------------
	.section	.nv.callgraph,"",@"SHT_CUDA_CALLGRAPH"
	.align	4
	.sectionentsize	8
	.align		4
        /*0000*/ 	.word	0x00000000
	.align		4
        /*0004*/ 	.word	0xffffffff
	.align		4
        /*0008*/ 	.word	0x00000000
	.align		4
        /*000c*/ 	.word	0xfffffffe
	.align		4
        /*0010*/ 	.word	0x00000000
	.align		4
        /*0014*/ 	.word	0xfffffffd
	.align		4
        /*0018*/ 	.word	0x00000000
	.align		4
        /*001c*/ 	.word	0xfffffffc


//--------------------- .text._Z21matrixMulKernel_tiledPfS_S_jjjiii --------------------------
	.section	.text._Z21matrixMulKernel_tiledPfS_S_jjjiii,"ax",@progbits
	.align	128
        .global         _Z21matrixMulKernel_tiledPfS_S_jjjiii
        .type           _Z21matrixMulKernel_tiledPfS_S_jjjiii,@function
        .size           _Z21matrixMulKernel_tiledPfS_S_jjjiii,(.L_x_13 - _Z21matrixMulKernel_tiledPfS_S_jjjiii)
        .other          _Z21matrixMulKernel_tiledPfS_S_jjjiii,@"STO_CUDA_ENTRY STV_DEFAULT"
_Z21matrixMulKernel_tiledPfS_S_jjjiii:
.text._Z21matrixMulKernel_tiledPfS_S_jjjiii:
[----:B------:R-:W-:Y:S08]  /*0000*/  LDC R1, c[0x0][0x37c] ;  /* 0x0000df00ff017b82 */ /* 0x000ff00000000800 */
[----:B------:R-:W0:Y:S01]  /*0010*/  LDC R11, c[0x0][0x3a4] ;  /* 0x0000e900ff0b7b82 */ /* 0x000e220000000800 */
[----:B------:R-:W1:Y:S01]  /*0020*/  LDCU UR4, c[0x0][0x39c] ;  /* 0x00007380ff0477ac */ /* 0x000e620008000800 */
[----:B------:R-:W2:Y:S01]  /*0030*/  S2R R6, SR_TID.X ;  /* 0x0000000000067919 */ /* 0x000ea20000002100 */
[----:B------:R-:W-:Y:S01]  /*0040*/  MOV R14, RZ ;  /* 0x000000ff000e7202 */ /* 0x000fe20000000f00 */
[----:B------:R-:W3:Y:S04]  /*0050*/  LDCU.64 UR8, c[0x0][0x358] ;  /* 0x00006b00ff0877ac */ /* 0x000ee80008000a00 */
[----:B------:R-:W2:Y:S01]  /*0060*/  S2UR UR5, SR_CTAID.X ;  /* 0x00000000000579c3 */ /* 0x000ea20000002500 */
[----:B-1----:R-:W-:Y:S01]  /*0070*/  UIADD3 UR4, UPT, UPT, UR4, -0x1, URZ ;  /* 0xffffffff04047890 */ /* 0x002fe2000fffe0ff */
[----:B0-----:R-:W0:Y:S01]  /*0080*/  I2F.U32.RP R0, R11 ;  /* 0x0000000b00007306 */ /* 0x001e220000209000 */
[----:B------:R-:W-:-:S07]  /*0090*/  ISETP.NE.U32.AND P2, PT, R11, RZ, PT ;  /* 0x000000ff0b00720c */ /* 0x000fce0003f45070 */
[----:B0-----:R-:W0:Y:S02]  /*00a0*/  MUFU.RCP R0, R0 ;  /* 0x0000000000007308 */ /* 0x001e240000001000 */
[----:B0-----:R-:W-:Y:S02]  /*00b0*/  VIADD R2, R0, 0xffffffe ;  /* 0x0ffffffe00027836 */ /* 0x001fe40000000000 */
[----:B------:R-:W0:Y:S04]  /*00c0*/  S2R R0, SR_TID.Y ;  /* 0x0000000000007919 */ /* 0x000e280000002200 */
[----:B------:R1:W4:Y:S02]  /*00d0*/  F2I.FTZ.U32.TRUNC.NTZ R3, R2 ;  /* 0x0000000200037305 */ /* 0x000324000021f000 */
[----:B-1----:R-:W-:-:S02]  /*00e0*/  HFMA2 R2, -RZ, RZ, 0, 0 ;  /* 0x00000000ff027431 */ /* 0x002fc400000001ff */
[----:B----4-:R-:W-:-:S04]  /*00f0*/  IMAD.MOV R4, RZ, RZ, -R3 ;  /* 0x000000ffff047224 */ /* 0x010fc800078e0a03 */
[----:B------:R-:W-:-:S04]  /*0100*/  IMAD R5, R4, R11, RZ ;  /* 0x0000000b04057224 */ /* 0x000fc800078e02ff */
[----:B------:R-:W-:Y:S02]  /*0110*/  IMAD.HI.U32 R3, R3, R5, R2 ;  /* 0x0000000503037227 */ /* 0x000fe400078e0002 */
[----:B------:R-:W0:Y:S04]  /*0120*/  LDC R5, c[0x0][0x364] ;  /* 0x0000d900ff057b82 */ /* 0x000e280000000800 */
[----:B------:R-:W-:-:S04]  /*0130*/  IMAD.HI.U32 R3, R3, UR4, RZ ;  /* 0x0000000403037c27 */ /* 0x000fc8000f8e00ff */
[----:B------:R-:W-:Y:S01]  /*0140*/  IMAD.MOV R4, RZ, RZ, -R3 ;  /* 0x000000ffff047224 */ /* 0x000fe200078e0a03 */
[----:B------:R-:W2:Y:S03]  /*0150*/  LDC R9, c[0x0][0x360] ;  /* 0x0000d800ff097b82 */ /* 0x000ea60000000800 */
[----:B------:R-:W-:-:S05]  /*0160*/  IMAD R4, R11, R4, UR4 ;  /* 0x000000040b047e24 */ /* 0x000fca000f8e0204 */
[----:B------:R-:W-:Y:S01]  /*0170*/  ISETP.GE.U32.AND P0, PT, R4, R11, PT ;  /* 0x0000000b0400720c */ /* 0x000fe20003f06070 */
[----:B------:R-:W0:-:S12]  /*0180*/  S2UR UR4, SR_CTAID.Y ;  /* 0x00000000000479c3 */ /* 0x000e180000002600 */
[-C--:B------:R-:W-:Y:S01]  /*0190*/  @P0 IADD3 R4, PT, PT, R4, -R11.reuse, RZ ;  /* 0x8000000b04040210 */ /* 0x080fe20007ffe0ff */
[----:B------:R-:W-:Y:S02]  /*01a0*/  @P0 VIADD R3, R3, 0x1 ;  /* 0x0000000103030836 */ /* 0x000fe40000000000 */
[----:B--2---:R-:W-:Y:S01]  /*01b0*/  IMAD R9, R9, UR5, R6 ;  /* 0x0000000509097c24 */ /* 0x004fe2000f8e0206 */
[----:B------:R-:W-:Y:S01]  /*01c0*/  ISETP.GE.U32.AND P1, PT, R4, R11, PT ;  /* 0x0000000b0400720c */ /* 0x000fe20003f26070 */
[----:B0-----:R-:W-:-:S12]  /*01d0*/  IMAD R8, R5, UR4, R0 ;  /* 0x0000000405087c24 */ /* 0x001fd8000f8e0200 */
[----:B------:R-:W-:Y:S02]  /*01e0*/  @P1 IADD3 R3, PT, PT, R3, 0x1, RZ ;  /* 0x0000000103031810 */ /* 0x000fe40007ffe0ff */
[----:B------:R-:W-:-:S05]  /*01f0*/  @!P2 LOP3.LUT R3, RZ, R11, RZ, 0x33, !PT ;  /* 0x0000000bff03a212 */ /* 0x000fca00078e33ff */
[----:B------:R-:W-:-:S05]  /*0200*/  VIADD R7, R3, 0x1 ;  /* 0x0000000103077836 */ /* 0x000fca0000000000 */
[----:B------:R-:W-:-:S13]  /*0210*/  ISETP.NE.AND P0, PT, R7, RZ, PT ;  /* 0x000000ff0700720c */ /* 0x000fda0003f05270 */
[----:B---3--:R-:W-:Y:S05]  /*0220*/  @!P0 BRA `(.L_x_0) ;  /* 0x00000008002c8947 */ /* 0x008fea0003800000 */
[----:B------:R-:W0:Y:S01]  /*0230*/  S2UR UR6, SR_CgaCtaId ;  /* 0x00000000000679c3 */ /* 0x000e220000008800 */
[----:B------:R-:W1:Y:S01]  /*0240*/  LDCU UR4, c[0x0][0x3a8] ;  /* 0x00007500ff0477ac */ /* 0x000e620008000800 */
[----:B------:R-:W-:Y:S01]  /*0250*/  VIMNMX.U32 R19, PT, PT, R11, 0x1, !PT ;  /* 0x000000010b137848 */ /* 0x000fe20007fe0000 */
[----:B------:R-:W-:Y:S01]  /*0260*/  IMAD R11, R0, R11, RZ ;  /* 0x0000000b000b7224 */ /* 0x000fe200078e02ff */
[----:B------:R-:W-:Y:S02]  /*0270*/  UMOV UR5, 0x400 ;  /* 0x0000040000057882 */ /* 0x000fe40000000000 */
[C---:B------:R-:W-:Y:S01]  /*0280*/  LOP3.LUT R10, R19.reuse, 0xfffffff8, RZ, 0xc0, !PT ;  /* 0xfffffff8130a7812 */ /* 0x040fe200078ec0ff */
[----:B------:R-:W-:Y:S01]  /*0290*/  IMAD.MOV.U32 R14, RZ, RZ, RZ ;  /* 0x000000ffff0e7224 */ /* 0x000fe200078e00ff */
[C---:B------:R-:W-:Y:S02]  /*02a0*/  LOP3.LUT R20, R19.reuse, 0x7, RZ, 0xc0, !PT ;  /* 0x0000000713147812 */ /* 0x040fe400078ec0ff */
[----:B------:R-:W-:-:S02]  /*02b0*/  LOP3.LUT R21, R19, 0x3, RZ, 0xc0, !PT ;  /* 0x0000000313157812 */ /* 0x000fc400078ec0ff */
[----:B------:R-:W-:Y:S01]  /*02c0*/  IADD3 R12, PT, PT, -R10, RZ, RZ ;  /* 0x000000ff0a0c7210 */ /* 0x000fe20007ffe1ff */
[----:B-1----:R-:W-:Y:S02]  /*02d0*/  USHF.L.U32 UR4, UR4, 0x2, URZ ;  /* 0x0000000204047899 */ /* 0x002fe400080006ff */
[----:B0-----:R-:W-:-:S04]  /*02e0*/  ULEA UR5, UR6, UR5, 0x18 ;  /* 0x0000000506057291 */ /* 0x001fc8000f8ec0ff */
[----:B------:R-:W-:Y:S01]  /*02f0*/  LEA R13, R6, UR4, 0x2 ;  /* 0x00000004060d7c11 */ /* 0x000fe2000f8e10ff */
[----:B------:R-:W-:-:S04]  /*0300*/  UIADD3 UR6, UPT, UPT, UR4, UR5, URZ ;  /* 0x0000000504067290 */ /* 0x000fc8000fffe0ff */
[----:B------:R-:W-:Y:S01]  /*0310*/  VIADD R13, R13, UR5 ;  /* 0x000000050d0d7c36 */ /* 0x000fe20008000000 */
[----:B------:R-:W-:-:S07]  /*0320*/  UMOV UR4, URZ ;  /* 0x000000ff00047c82 */ /* 0x000fce0008000000 */
.L_x_6:
[----:B0-----:R-:W0:Y:S01]  /*0330*/  LDC R15, c[0x0][0x3a4] ;  /* 0x0000e900ff0f7b82 */ /* 0x001e220000000800 */
[----:B------:R-:W1:Y:S01]  /*0340*/  LDCU.64 UR10, c[0x0][0x398] ;  /* 0x00007300ff0a77ac */ /* 0x000e620008000a00 */
[----:B------:R-:W-:Y:S01]  /*0350*/  IMAD.MOV.U32 R18, RZ, RZ, RZ ;  /* 0x000000ffff127224 */ /* 0x000fe200078e00ff */
[----:B------:R-:W2:Y:S01]  /*0360*/  LDCU UR7, c[0x0][0x3a0] ;  /* 0x00007400ff0777ac */ /* 0x000ea20008000800 */
[----:B-1----:R-:W-:Y:S01]  /*0370*/  ISETP.GE.U32.AND P0, PT, R8, UR10, PT ;  /* 0x0000000a08007c0c */ /* 0x002fe2000bf06070 */
[C---:B0-----:R-:W-:Y:S02]  /*0380*/  IMAD R16, R15.reuse, UR4, R0 ;  /* 0x000000040f107c24 */ /* 0x041fe4000f8e0200 */
[----:B------:R-:W-:-:S03]  /*0390*/  IMAD R17, R15, UR4, R6 ;  /* 0x000000040f117c24 */ /* 0x000fc6000f8e0206 */
[----:B------:R-:W-:Y:S02]  /*03a0*/  ISETP.GE.U32.AND P1, PT, R16, UR11, PT ;  /* 0x0000000b10007c0c */ /* 0x000fe4000bf26070 */
[----:B------:R-:W-:Y:S02]  /*03b0*/  ISETP.GE.U32.OR P0, PT, R17, UR11, P0 ;  /* 0x0000000b11007c0c */ /* 0x000fe40008706470 */
[----:B--2---:R-:W-:-:S11]  /*03c0*/  ISETP.GE.U32.OR P1, PT, R9, UR7, P1 ;  /* 0x0000000709007c0c */ /* 0x004fd60008f26470 */
[----:B------:R-:W0:Y:S01]  /*03d0*/  @!P0 LDC.64 R4, c[0x0][0x380] ;  /* 0x0000e000ff048b82 */ /* 0x000e220000000a00 */
[----:B------:R-:W-:Y:S02]  /*03e0*/  @!P0 IMAD R17, R8, UR11, R17 ;  /* 0x0000000b08118c24 */ /* 0x000fe4000f8e0211 */
[----:B------:R-:W-:Y:S02]  /*03f0*/  @!P1 IMAD R23, R16, UR7, R9 ;  /* 0x0000000710179c24 */ /* 0x000fe4000f8e0209 */
[----:B------:R-:W-:-:S03]  /*0400*/  HFMA2 R16, -RZ, RZ, 0, 0 ;  /* 0x00000000ff107431 */ /* 0x000fc600000001ff */
[----:B------:R-:W1:Y:S01]  /*0410*/  @!P1 LDC.64 R2, c[0x0][0x388] ;  /* 0x0000e200ff029b82 */ /* 0x000e620000000a00 */
[----:B0-----:R-:W-:-:S05]  /*0420*/  @!P0 IMAD.WIDE.U32 R4, R17, 0x4, R4 ;  /* 0x0000000411048825 */ /* 0x001fca00078e0004 */
[----:B------:R0:W2:Y:S01]  /*0430*/  @!P0 LDG.E R16, desc[UR8][R4.64] ;  /* 0x0000000804108981 */ /* 0x0000a2000c1e1900 */
[----:B-1----:R-:W-:-:S05]  /*0440*/  @!P1 IMAD.WIDE.U32 R2, R23, 0x4, R2 ;  /* 0x0000000417029825 */ /* 0x002fca00078e0002 */
[----:B------:R-:W3:Y:S01]  /*0450*/  @!P1 LDG.E R18, desc[UR8][R2.64] ;  /* 0x0000000802129981 */ /* 0x000ee2000c1e1900 */
[----:B------:R-:W-:Y:S02]  /*0460*/  ISETP.GE.U32.AND P1, PT, R15, 0x8, PT ;  /* 0x000000080f00780c */ /* 0x000fe40003f26070 */
[----:B------:R-:W-:Y:S01]  /*0470*/  IADD3 R17, PT, PT, R11, R6, RZ ;  /* 0x000000060b117210 */ /* 0x000fe20007ffe0ff */
[----:B------:R-:W-:-:S03]  /*0480*/  UIADD3 UR4, UPT, UPT, UR4, 0x1, URZ ;  /* 0x0000000104047890 */ /* 0x000fc6000fffe0ff */
[C---:B------:R-:W-:Y:S02]  /*0490*/  LEA R23, R17.reuse, UR5, 0x2 ;  /* 0x0000000511177c11 */ /* 0x040fe4000f8e10ff */
[----:B------:R-:W-:Y:S02]  /*04a0*/  LEA R17, R17, UR6, 0x2 ;  /* 0x0000000611117c11 */ /* 0x000fe4000f8e10ff */
[----:B------:R-:W-:Y:S01]  /*04b0*/  ISETP.LE.U32.AND P0, PT, R7, UR4, PT ;  /* 0x0000000407007c0c */ /* 0x000fe2000bf03070 */
[----:B0-----:R-:W-:Y:S01]  /*04c0*/  IMAD.MOV.U32 R4, RZ, RZ, RZ ;  /* 0x000000ffff047224 */ /* 0x001fe200078e00ff */
[----:B--2---:R0:W-:Y:S04]  /*04d0*/  STS [R23], R16 ;  /* 0x0000001017007388 */ /* 0x0041e80000000800 */
[----:B---3--:R0:W-:Y:S01]  /*04e0*/  STS [R17], R18 ;  /* 0x0000001211007388 */ /* 0x0081e20000000800 */
[----:B------:R-:W-:Y:S06]  /*04f0*/  BAR.SYNC.DEFER_BLOCKING 0x0 ;  /* 0x0000000000007b1d */ /* 0x000fec0000010000 */
[----:B------:R-:W-:Y:S05]  /*0500*/  @!P1 BRA `(.L_x_1) ;  /* 0x0000000000a49947 */ /* 0x000fea0003800000 */
[----:B------:R-:W-:Y:S01]  /*0510*/  LEA R4, R11, UR5, 0x2 ;  /* 0x000000050b047c11 */ /* 0x000fe2000f8e10ff */
[----:B------:R-:W-:Y:S01]  /*0520*/  IMAD.MOV.U32 R3, RZ, RZ, R12 ;  /* 0x000000ffff037224 */ /* 0x000fe200078e000c */
[----:B------:R-:W-:Y:S02]  /*0530*/  MOV R2, R13 ;  /* 0x0000000d00027202 */ /* 0x000fe40000000f00 */
[----:B------:R-:W-:-:S07]  /*0540*/  IADD3 R4, PT, PT, R4, 0x10, RZ ;  /* 0x0000001004047810 */ /* 0x000fce0007ffe0ff */
.L_x_2:
[----:B0-----:R-:W-:Y:S01]  /*0550*/  LDS R23, [R4+-0x10] ;  /* 0xfffff00004177984 */ /* 0x001fe20000000800 */
[----:B------:R-:W-:Y:S01]  /*0560*/  IMAD R26, R15, 0x4, R2 ;  /* 0x000000040f1a7824 */ /* 0x000fe200078e0202 */
[----:B------:R-:W-:Y:S02]  /*0570*/  IADD3 R3, PT, PT, R3, 0x8, RZ ;  /* 0x0000000803037810 */ /* 0x000fe40007ffe0ff */
[----:B------:R0:W1:Y:S02]  /*0580*/  LDS R24, [R2] ;  /* 0x0000000002187984 */ /* 0x0000640000000800 */
[----:B------:R-:W-:Y:S02]  /*0590*/  LEA R18, R15, R26, 0x2 ;  /* 0x0000001a0f127211 */ /* 0x000fe400078e10ff */
[----:B------:R-:W-:Y:S01]  /*05a0*/  LDS R22, [R4+-0xc] ;  /* 0xfffff40004167984 */ /* 0x000fe20000000800 */
[----:B------:R-:W-:Y:S02]  /*05b0*/  ISETP.NE.AND P1, PT, R3, RZ, PT ;  /* 0x000000ff0300720c */ /* 0x000fe40003f25270 */
[C---:B------:R-:W-:Y:S01]  /*05c0*/  IMAD R28, R15.reuse, 0x4, R18 ;  /* 0x000000040f1c7824 */ /* 0x040fe200078e0212 */
[----:B------:R-:W2:Y:S01]  /*05d0*/  LDS R26, [R26] ;  /* 0x000000001a1a7984 */ /* 0x000ea20000000800 */
[----:B0-----:R-:W-:-:S03]  /*05e0*/  IMAD R2, R15, 0x20, R2 ;  /* 0x000000200f027824 */ /* 0x001fc600078e0202 */
[----:B------:R-:W-:Y:S04]  /*05f0*/  LDS R17, [R4+-0x8] ;  /* 0xfffff80004117984 */ /* 0x000fe80000000800 */
[----:B------:R-:W0:Y:S04]  /*0600*/  LDS R18, [R18] ;  /* 0x0000000012127984 */ /* 0x000e280000000800 */
[----:B------:R-:W-:Y:S04]  /*0610*/  LDS R5, [R4+-0x4] ;  /* 0xfffffc0004057984 */ /* 0x000fe80000000800 */
[----:B------:R-:W3:Y:S04]  /*0620*/  LDS R16, [R28] ;  /* 0x000000001c107984 */ /* 0x000ee80000000800 */
[----:B------:R-:W-:Y:S04]  /*0630*/  LDS R27, [R4+0x8] ;  /* 0x00000800041b7984 */ /* 0x000fe80000000800 */
[----:B------:R-:W-:Y:S01]  /*0640*/  LDS R29, [R4+0xc] ;  /* 0x00000c00041d7984 */ /* 0x000fe20000000800 */
[----:B-1----:R-:W-:Y:S01]  /*0650*/  FFMA R23, R23, R24, R14 ;  /* 0x0000001817177223 */ /* 0x002fe2000000000e */
[----:B------:R-:W-:-:S02]  /*0660*/  LEA R24, R15, R28, 0x2 ;  /* 0x0000001c0f187211 */ /* 0x000fc400078e10ff */
[----:B------:R-:W-:Y:S03]  /*0670*/  LDS R14, [R4] ;  /* 0x00000000040e7984 */ /* 0x000fe60000000800 */
[C---:B------:R-:W-:Y:S02]  /*0680*/  IMAD R25, R15.reuse, 0x4, R24 ;  /* 0x000000040f197824 */ /* 0x040fe400078e0218 */
[----:B--2---:R-:W-:Y:S02]  /*0690*/  FFMA R22, R22, R26, R23 ;  /* 0x0000001a16167223 */ /* 0x004fe40000000017 */
[----:B------:R-:W1:Y:S01]  /*06a0*/  LDS R23, [R24] ;  /* 0x0000000018177984 */ /* 0x000e620000000800 */
[----:B------:R-:W-:Y:S01]  /*06b0*/  LEA R26, R15, R25, 0x2 ;  /* 0x000000190f1a7211 */ /* 0x000fe200078e10ff */
[----:B0-----:R-:W-:Y:S02]  /*06c0*/  FFMA R22, R17, R18, R22 ;  /* 0x0000001211167223 */ /* 0x001fe40000000016 */
[----:B------:R0:W-:Y:S04]  /*06d0*/  LDS R17, [R4+0x4] ;  /* 0x0000040004117984 */ /* 0x0001e80000000800 */
[----:B------:R-:W2:Y:S01]  /*06e0*/  LDS R18, [R25] ;  /* 0x0000000019127984 */ /* 0x000ea20000000800 */
[----:B---3--:R-:W-:Y:S01]  /*06f0*/  FFMA R5, R5, R16, R22 ;  /* 0x0000001005057223 */ /* 0x008fe20000000016 */
[----:B------:R-:W-:Y:S01]  /*0700*/  IMAD R16, R15, 0x4, R26 ;  /* 0x000000040f107824 */ /* 0x000fe200078e021a */
[----:B0-----:R-:W-:Y:S01]  /*0710*/  IADD3 R4, PT, PT, R4, 0x20, RZ ;  /* 0x0000002004047810 */ /* 0x001fe20007ffe0ff */
[----:B------:R-:W0:Y:S04]  /*0720*/  LDS R26, [R26] ;  /* 0x000000001a1a7984 */ /* 0x000e280000000800 */
[----:B------:R-:W3:Y:S01]  /*0730*/  LDS R16, [R16] ;  /* 0x0000000010107984 */ /* 0x000ee20000000800 */
[----:B-1----:R-:W-:-:S04]  /*0740*/  FFMA R14, R14, R23, R5 ;  /* 0x000000170e0e7223 */ /* 0x002fc80000000005 */
[----:B--2---:R-:W-:-:S04]  /*0750*/  FFMA R14, R17, R18, R14 ;  /* 0x00000012110e7223 */ /* 0x004fc8000000000e */
[----:B0-----:R-:W-:-:S04]  /*0760*/  FFMA R14, R27, R26, R14 ;  /* 0x0000001a1b0e7223 */ /* 0x001fc8000000000e */
[----:B---3--:R-:W-:Y:S01]  /*0770*/  FFMA R14, R29, R16, R14 ;  /* 0x000000101d0e7223 */ /* 0x008fe2000000000e */
[----:B------:R-:W-:Y:S06]  /*0780*/  @P1 BRA `(.L_x_2) ;  /* 0xfffffffc00701947 */ /* 0x000fec000383ffff */
[----:B------:R-:W-:-:S07]  /*0790*/  IMAD.MOV.U32 R4, RZ, RZ, R10 ;  /* 0x000000ffff047224 */ /* 0x000fce00078e000a */
.L_x_1:
[----:B------:R-:W-:-:S13]  /*07a0*/  ISETP.NE.AND P1, PT, R20, RZ, PT ;  /* 0x000000ff1400720c */ /* 0x000fda0003f25270 */
[----:B------:R-:W-:Y:S05]  /*07b0*/  @!P1 BRA `(.L_x_3) ;  /* 0x0000000000c09947 */ /* 0x000fea0003800000 */
[----:B------:R-:W-:Y:S02]  /*07c0*/  IADD3 R2, PT, PT, R20, -0x1, RZ ;  /* 0xffffffff14027810 */ /* 0x000fe40007ffe0ff */
[----:B------:R-:W-:Y:S02]  /*07d0*/  ISETP.NE.AND P2, PT, R21, RZ, PT ;  /* 0x000000ff1500720c */ /* 0x000fe40003f45270 */
[----:B------:R-:W-:-:S13]  /*07e0*/  ISETP.GE.U32.AND P1, PT, R2, 0x3, PT ;  /* 0x000000030200780c */ /* 0x000fda0003f26070 */
[----:B------:R-:W-:Y:S05]  /*07f0*/  @!P1 BRA `(.L_x_4) ;  /* 0x0000000000509947 */ /* 0x000fea0003800000 */
[C---:B------:R-:W-:Y:S02]  /*0800*/  IMAD R3, R4.reuse, R15, R6 ;  /* 0x0000000f04037224 */ /* 0x040fe400078e0206 */
[----:B------:R-:W-:Y:S02]  /*0810*/  IMAD.IADD R2, R11, 0x1, R4 ;  /* 0x000000010b027824 */ /* 0x000fe400078e0204 */
[----:B------:R-:W-:Y:S01]  /*0820*/  VIADD R4, R4, 0x4 ;  /* 0x0000000404047836 */ /* 0x000fe20000000000 */
[----:B0-----:R-:W-:Y:S02]  /*0830*/  LEA R16, R3, UR6, 0x2 ;  /* 0x0000000603107c11 */ /* 0x001fe4000f8e10ff */
[----:B------:R-:W-:Y:S02]  /*0840*/  LEA R2, R2, UR5, 0x2 ;  /* 0x0000000502027c11 */ /* 0x000fe4000f8e10ff */
[C---:B------:R-:W-:Y:S01]  /*0850*/  LEA R22, R15.reuse, R16, 0x2 ;  /* 0x000000100f167211 */ /* 0x040fe200078e10ff */
[----:B------:R-:W-:Y:S04]  /*0860*/  LDS R5, [R16] ;  /* 0x0000000010057984 */ /* 0x000fe80000000800 */
[----:B------:R-:W0:Y:S01]  /*0870*/  LDS R3, [R2] ;  /* 0x0000000002037984 */ /* 0x000e220000000800 */
[----:B------:R-:W-:-:S03]  /*0880*/  IMAD R26, R15, 0x4, R22 ;  /* 0x000000040f1a7824 */ /* 0x000fc600078e0216 */
[----:B------:R-:W-:Y:S02]  /*0890*/  LDS R18, [R2+0x4] ;  /* 0x0000040002127984 */ /* 0x000fe40000000800 */
[----:B------:R-:W-:Y:S02]  /*08a0*/  LEA R17, R15, R26, 0x2 ;  /* 0x0000001a0f117211 */ /* 0x000fe400078e10ff */
[----:B------:R-:W1:Y:S04]  /*08b0*/  LDS R22, [R22] ;  /* 0x0000000016167984 */ /* 0x000e680000000800 */
[----:B------:R-:W-:Y:S04]  /*08c0*/  LDS R24, [R2+0x8] ;  /* 0x0000080002187984 */ /* 0x000fe80000000800 */
[----:B------:R-:W2:Y:S04]  /*08d0*/  LDS R26, [R26] ;  /* 0x000000001a1a7984 */ /* 0x000ea80000000800 */
[----:B------:R-:W-:Y:S04]  /*08e0*/  LDS R28, [R2+0xc] ;  /* 0x00000c00021c7984 */ /* 0x000fe80000000800 */
[----:B------:R-:W3:Y:S01]  /*08f0*/  LDS R17, [R17] ;  /* 0x0000000011117984 */ /* 0x000ee20000000800 */
[----:B0-----:R-:W-:-:S04]  /*0900*/  FFMA R3, R3, R5, R14 ;  /* 0x0000000503037223 */ /* 0x001fc8000000000e */
[----:B-1----:R-:W-:-:S04]  /*0910*/  FFMA R3, R18, R22, R3 ;  /* 0x0000001612037223 */ /* 0x002fc80000000003 */
[----:B--2---:R-:W-:-:S04]  /*0920*/  FFMA R3, R24, R26, R3 ;  /* 0x0000001a18037223 */ /* 0x004fc80000000003 */
[----:B---3--:R-:W-:-:S07]  /*0930*/  FFMA R14, R28, R17, R3 ;  /* 0x000000111c0e7223 */ /* 0x008fce0000000003 */
.L_x_4:
[----:B------:R-:W-:Y:S05]  /*0940*/  @!P2 BRA `(.L_x_3) ;  /* 0x00000000005ca947 */ /* 0x000fea0003800000 */
[----:B------:R-:W-:Y:S02]  /*0950*/  ISETP.NE.AND P1, PT, R21, 0x1, PT ;  /* 0x000000011500780c */ /* 0x000fe40003f25270 */
[----:B------:R-:W-:-:S11]  /*0960*/  LOP3.LUT P2, RZ, R19, 0x1, RZ, 0xc0, !PT ;  /* 0x0000000113ff7812 */ /* 0x000fd6000784c0ff */
[----:B------:R-:W-:Y:S05]  /*0970*/  @!P1 BRA `(.L_x_5) ;  /* 0x0000000000309947 */ /* 0x000fea0003800000 */
[C---:B------:R-:W-:Y:S01]  /*0980*/  IMAD R3, R4.reuse, R15, R6 ;  /* 0x0000000f04037224 */ /* 0x040fe200078e0206 */
[----:B------:R-:W-:Y:S02]  /*0990*/  IADD3 R2, PT, PT, R11, R4, RZ ;  /* 0x000000040b027210 */ /* 0x000fe40007ffe0ff */
[----:B------:R-:W-:Y:S02]  /*09a0*/  IADD3 R4, PT, PT, R4, 0x2, RZ ;  /* 0x0000000204047810 */ /* 0x000fe40007ffe0ff */
[----:B0-----:R-:W-:Y:S02]  /*09b0*/  LEA R16, R3, UR6, 0x2 ;  /* 0x0000000603107c11 */ /* 0x001fe4000f8e10ff */
[----:B------:R-:W-:-:S03]  /*09c0*/  LEA R2, R2, UR5, 0x2 ;  /* 0x0000000502027c11 */ /* 0x000fc6000f8e10ff */
[----:B------:R-:W-:Y:S01]  /*09d0*/  IMAD R17, R15, 0x4, R16 ;  /* 0x000000040f117824 */ /* 0x000fe200078e0210 */
[----:B------:R-:W-:Y:S04]  /*09e0*/  LDS R5, [R16] ;  /* 0x0000000010057984 */ /* 0x000fe80000000800 */
[----:B------:R-:W0:Y:S04]  /*09f0*/  LDS R3, [R2] ;  /* 0x0000000002037984 */ /* 0x000e280000000800 */
[----:B------:R-:W-:Y:S04]  /*0a00*/  LDS R18, [R2+0x4] ;  /* 0x0000040002127984 */ /* 0x000fe80000000800 */
[----:B------:R-:W1:Y:S01]  /*0a10*/  LDS R17, [R17] ;  /* 0x0000000011117984 */ /* 0x000e620000000800 */
[----:B0-----:R-:W-:-:S04]  /*0a20*/  FFMA R3, R3, R5, R14 ;  /* 0x0000000503037223 */ /* 0x001fc8000000000e */
[----:B-1----:R-:W-:-:S07]  /*0a30*/  FFMA R14, R18, R17, R3 ;  /* 0x00000011120e7223 */ /* 0x002fce0000000003 */
.L_x_5:
[----:B------:R-:W-:Y:S05]  /*0a40*/  @!P2 BRA `(.L_x_3) ;  /* 0x00000000001ca947 */ /* 0x000fea0003800000 */
[----:B------:R-:W-:Y:S01]  /*0a50*/  IMAD R15, R4, R15, R6 ;  /* 0x0000000f040f7224 */ /* 0x000fe200078e0206 */
[----:B------:R-:W-:-:S04]  /*0a60*/  IADD3 R2, PT, PT, R11, R4, RZ ;  /* 0x000000040b027210 */ /* 0x000fc80007ffe0ff */
[----:B------:R-:W-:Y:S02]  /*0a70*/  LEA R15, R15, UR6, 0x2 ;  /* 0x000000060f0f7c11 */ /* 0x000fe4000f8e10ff */
[----:B------:R-:W-:-:S04]  /*0a80*/  LEA R2, R2, UR5, 0x2 ;  /* 0x0000000502027c11 */ /* 0x000fc8000f8e10ff */
[----:B------:R-:W-:Y:S04]  /*0a90*/  LDS R15, [R15] ;  /* 0x000000000f0f7984 */ /* 0x000fe80000000800 */
[----:B------:R-:W1:Y:S02]  /*0aa0*/  LDS R3, [R2] ;  /* 0x0000000002037984 */ /* 0x000e640000000800 */
[----:B-1----:R-:W-:-:S07]  /*0ab0*/  FFMA R14, R3, R15, R14 ;  /* 0x0000000f030e7223 */ /* 0x002fce000000000e */
.L_x_3:
[----:B------:R-:W-:Y:S06]  /*0ac0*/  BAR.SYNC.DEFER_BLOCKING 0x0 ;  /* 0x0000000000007b1d */ /* 0x000fec0000010000 */
[----:B------:R-:W-:Y:S05]  /*0ad0*/  @!P0 BRA `(.L_x_6) ;  /* 0xfffffff800148947 */ /* 0x000fea000383ffff */
.L_x_0:
[----:B------:R-:W1:Y:S01]  /*0ae0*/  LDCU UR4, c[0x0][0x3a0] ;  /* 0x00007400ff0477ac */ /* 0x000e620008000800 */
[----:B------:R-:W2:Y:S01]  /*0af0*/  LDCU UR5, c[0x0][0x398] ;  /* 0x00007300ff0577ac */ /* 0x000ea20008000800 */
[----:B-1----:R-:W-:-:S04]  /*0b00*/  ISETP.GE.U32.AND P0, PT, R9, UR4, PT ;  /* 0x0000000409007c0c */ /* 0x002fc8000bf06070 */
[----:B--2---:R-:W-:-:S13]  /*0b10*/  ISETP.GE.U32.OR P0, PT, R8, UR5, P0 ;  /* 0x0000000508007c0c */ /* 0x004fda0008706470 */
[----:B------:R-:W-:Y:S05]  /*0b20*/  @P0 EXIT ;  /* 0x000000000000094d */ /* 0x000fea0003800000 */
[----:B------:R-:W1:Y:S01]  /*0b30*/  LDC.64 R2, c[0x0][0x390] ;  /* 0x0000e400ff027b82 */ /* 0x000e620000000a00 */
[----:B------:R-:W-:-:S04]  /*0b40*/  IMAD R9, R8, UR4, R9 ;  /* 0x0000000408097c24 */ /* 0x000fc8000f8e0209 */
[----:B-1----:R-:W-:-:S05]  /*0b50*/  IMAD.WIDE.U32 R2, R9, 0x4, R2 ;  /* 0x0000000409027825 */ /* 0x002fca00078e0002 */
[----:B------:R-:W-:Y:S01]  /*0b60*/  STG.E desc[UR8][R2.64], R14 ;  /* 0x0000000e02007986 */ /* 0x000fe2000c101908 */
[----:B------:R-:W-:Y:S05]  /*0b70*/  EXIT ;  /* 0x000000000000794d */ /* 0x000fea0003800000 */
.L_x_7:
[----:B------:R-:W-:-:S00]  /*0b80*/  BRA `(.L_x_7) ;  /* 0xfffffffc00fc7947 */ /* 0x000fc0000383ffff */
[----:B------:R-:W-:-:S00]  /*0b90*/  NOP ;  /* 0x0000000000007918 */ /* 0x000fc00000000000 */
        /* <DEDUP_REMOVED lines=14> */
.L_x_13:


//--------------------- .text._Z31matrixMulKernel_1thread1elementPfS_S_jjj --------------------------
	.section	.text._Z31matrixMulKernel_1thread1elementPfS_S_jjj,"ax",@progbits
	.align	128
        .global         _Z31matrixMulKernel_1thread1elementPfS_S_jjj
        .type           _Z31matrixMulKernel_1thread1elementPfS_S_jjj,@function
        .size           _Z31matrixMulKernel_1thread1elementPfS_S_jjj,(.L_x_14 - _Z31matrixMulKernel_1thread1elementPfS_S_jjj)
        .other          _Z31matrixMulKernel_1thread1elementPfS_S_jjj,@"STO_CUDA_ENTRY STV_DEFAULT"
_Z31matrixMulKernel_1thread1elementPfS_S_jjj:
.text._Z31matrixMulKernel_1thread1elementPfS_S_jjj:
[----:B------:R-:W-:Y:S01]  /*0000*/  LDC R1, c[0x0][0x37c] ;  /* 0x0000df00ff017b82 */ /* 0x000fe20000000800 */
[----:B------:R-:W0:Y:S07]  /*0010*/  S2R R2, SR_TID.Y ;  /* 0x0000000000027919 */ /* 0x000e2e0000002200 */
[----:B------:R-:W1:Y:S01]  /*0020*/  S2UR UR4, SR_CTAID.X ;  /* 0x00000000000479c3 */ /* 0x000e620000002500 */
[----:B------:R-:W2:Y:S01]  /*0030*/  LDCU UR7, c[0x0][0x398] ;  /* 0x00007300ff0777ac */ /* 0x000ea20008000800 */
[----:B------:R-:W3:Y:S06]  /*0040*/  S2R R7, SR_TID.X ;  /* 0x0000000000077919 */ /* 0x000eec0000002100 */
[----:B------:R-:W0:Y:S08]  /*0050*/  S2UR UR6, SR_CTAID.Y ;  /* 0x00000000000679c3 */ /* 0x000e300000002600 */
[----:B------:R-:W0:Y:S01]  /*0060*/  LDC R3, c[0x0][0x364] ;  /* 0x0000d900ff037b82 */ /* 0x000e220000000800 */
[----:B------:R-:W1:Y:S07]  /*0070*/  LDCU UR5, c[0x0][0x360] ;  /* 0x00006c00ff0577ac */ /* 0x000e6e0008000800 */
[----:B------:R-:W4:Y:S01]  /*0080*/  LDC R0, c[0x0][0x3a0] ;  /* 0x0000e800ff007b82 */ /* 0x000f220000000800 */
[----:B-1----:R-:W-:Y:S01]  /*0090*/  UIMAD UR4, UR4, UR5, URZ ;  /* 0x00000005040472a4 */ /* 0x002fe2000f8e02ff */
[----:B0-----:R-:W-:-:S05]  /*00a0*/  IMAD R3, R3, UR6, R2 ;  /* 0x0000000603037c24 */ /* 0x001fca000f8e0202 */
[----:B---3--:R-:W-:Y:S02]  /*00b0*/  IADD3 R5, PT, PT, R7, UR4, RZ ;  /* 0x0000000407057c10 */ /* 0x008fe4000fffe0ff */
[----:B--2---:R-:W-:-:S04]  /*00c0*/  ISETP.GE.U32.AND P0, PT, R3, UR7, PT ;  /* 0x0000000703007c0c */ /* 0x004fc8000bf06070 */
[----:B----4-:R-:W-:-:S13]  /*00d0*/  ISETP.GE.U32.OR P0, PT, R5, R0, P0 ;  /* 0x000000000500720c */ /* 0x010fda0000706470 */
[----:B------:R-:W-:Y:S05]  /*00e0*/  @P0 EXIT ;  /* 0x000000000000094d */ /* 0x000fea0003800000 */
[----:B------:R-:W0:Y:S01]  /*00f0*/  LDC R2, c[0x0][0x39c] ;  /* 0x0000e700ff027b82 */ /* 0x000e220000000800 */
[----:B------:R-:W1:Y:S01]  /*0100*/  LDCU.64 UR6, c[0x0][0x358] ;  /* 0x00006b00ff0677ac */ /* 0x000e620008000a00 */
[----:B------:R-:W-:Y:S01]  /*0110*/  HFMA2 R12, -RZ, RZ, 0, 0 ;  /* 0x00000000ff0c7431 */ /* 0x000fe200000001ff */
[----:B0-----:R-:W-:-:S13]  /*0120*/  ISETP.NE.AND P0, PT, R2, RZ, PT ;  /* 0x000000ff0200720c */ /* 0x001fda0003f05270 */
[----:B-1----:R-:W-:Y:S05]  /*0130*/  @!P0 BRA `(.L_x_8) ;  /* 0x0000000800448947 */ /* 0x002fea0003800000 */
[C---:B------:R-:W-:Y:S02]  /*0140*/  ISETP.GE.U32.AND P1, PT, R2.reuse, 0x8, PT ;  /* 0x000000080200780c */ /* 0x040fe40003f26070 */
[----:B------:R-:W-:Y:S02]  /*0150*/  LOP3.LUT R4, R2, 0x7, RZ, 0xc0, !PT ;  /* 0x0000000702047812 */ /* 0x000fe400078ec0ff */
[----:B------:R-:W-:Y:S02]  /*0160*/  MOV R12, RZ ;  /* 0x000000ff000c7202 */ /* 0x000fe40000000f00 */
[----:B------:R-:W-:Y:S02]  /*0170*/  ISETP.NE.AND P0, PT, R4, RZ, PT ;  /* 0x000000ff0400720c */ /* 0x000fe40003f05270 */
[----:B------:R-:W-:-:S05]  /*0180*/  MOV R6, RZ ;  /* 0x000000ff00067202 */ /* 0x000fca0000000f00 */
[----:B------:R-:W-:Y:S06]  /*0190*/  @!P1 BRA `(.L_x_9) ;  /* 0x0000000400249947 */ /* 0x000fec0003800000 */
[----:B------:R-:W-:Y:S01]  /*01a0*/  LOP3.LUT R6, R2, 0xfffffff8, RZ, 0xc0, !PT ;  /* 0xfffffff802067812 */ /* 0x000fe200078ec0ff */
[C---:B------:R-:W-:Y:S01]  /*01b0*/  IMAD R11, R0.reuse, 0x3, R5 ;  /* 0x00000003000b7824 */ /* 0x040fe200078e0205 */
[C---:B------:R-:W-:Y:S01]  /*01c0*/  IADD3 R7, PT, PT, R0.reuse, UR4, R7 ;  /* 0x0000000400077c10 */ /* 0x040fe2000fffe007 */
[C-C-:B------:R-:W-:Y:S01]  /*01d0*/  IMAD R15, R0.reuse, 0x5, R5.reuse ;  /* 0x00000005000f7824 */ /* 0x140fe200078e0205 */
[CC--:B------:R-:W-:Y:S01]  /*01e0*/  LEA R9, R0.reuse, R5.reuse, 0x1 ;  /* 0x0000000500097211 */ /* 0x0c0fe200078e08ff */
[C-C-:B------:R-:W-:Y:S01]  /*01f0*/  IMAD R25, R0.reuse, 0x6, R5.reuse ;  /* 0x0000000600197824 */ /* 0x140fe200078e0205 */
[CC--:B------:R-:W-:Y:S01]  /*0200*/  LEA R13, R0.reuse, R5.reuse, 0x2 ;  /* 0x00000005000d7211 */ /* 0x0c0fe200078e10ff */
[----:B------:R-:W-:Y:S01]  /*0210*/  IMAD R27, R0, 0x7, R5 ;  /* 0x00000007001b7824 */ /* 0x000fe200078e0205 */
[----:B------:R-:W-:Y:S01]  /*0220*/  MOV R12, RZ ;  /* 0x000000ff000c7202 */ /* 0x000fe20000000f00 */
[----:B------:R-:W-:Y:S01]  /*0230*/  IMAD R8, R3, R2, 0x3 ;  /* 0x0000000303087424 */ /* 0x000fe200078e0202 */
[----:B------:R-:W-:-:S02]  /*0240*/  MOV R29, R5 ;  /* 0x00000005001d7202 */ /* 0x000fc40000000f00 */
[----:B------:R-:W-:-:S07]  /*0250*/  IADD3 R10, PT, PT, -R6, RZ, RZ ;  /* 0x000000ff060a7210 */ /* 0x000fce0007ffe1ff */
.L_x_10:
[----:B------:R-:W0:Y:S01]  /*0260*/  LDC.64 R20, c[0x0][0x380] ;  /* 0x0000e000ff147b82 */ /* 0x000e220000000a00 */
[----:B------:R-:W-:-:S07]  /*0270*/  IADD3 R23, PT, PT, R8, -0x3, RZ ;  /* 0xfffffffd08177810 */ /* 0x000fce0007ffe0ff */
[----:B------:R-:W1:Y:S01]  /*0280*/  LDC.64 R16, c[0x0][0x388] ;  /* 0x0000e200ff107b82 */ /* 0x000e620000000a00 */
[----:B0-----:R-:W-:-:S06]  /*0290*/  IMAD.WIDE.U32 R22, R23, 0x4, R20 ;  /* 0x0000000417167825 */ /* 0x001fcc00078e0014 */
[----:B------:R-:W2:Y:S01]  /*02a0*/  LDG.E R23, desc[UR6][R22.64] ;  /* 0x0000000616177981 */ /* 0x000ea2000c1e1900 */
[----:B-1----:R-:W-:-:S06]  /*02b0*/  IMAD.WIDE.U32 R18, R29, 0x4, R16 ;  /* 0x000000041d127825 */ /* 0x002fcc00078e0010 */
[----:B------:R-:W2:Y:S01]  /*02c0*/  LDG.E R18, desc[UR6][R18.64] ;  /* 0x0000000612127981 */ /* 0x000ea2000c1e1900 */
[C---:B------:R-:W-:Y:S02]  /*02d0*/  IADD3 R14, PT, PT, R8.reuse, -0x2, RZ ;  /* 0xfffffffe080e7810 */ /* 0x040fe40007ffe0ff */
[----:B------:R-:W-:Y:S01]  /*02e0*/  IADD3 R24, PT, PT, R8, -0x1, RZ ;  /* 0xffffffff08187810 */ /* 0x000fe20007ffe0ff */
[----:B--2---:R-:W-:Y:S02]  /*02f0*/  FFMA R12, R23, R18, R12 ;  /* 0x00000012170c7223 */ /* 0x004fe4000000000c */
[----:B------:R-:W-:-:S04]  /*0300*/  IMAD.WIDE.U32 R18, R14, 0x4, R20 ;  /* 0x000000040e127825 */ /* 0x000fc800078e0014 */
[----:B------:R-:W-:Y:S01]  /*0310*/  IMAD.WIDE.U32 R22, R7, 0x4, R16 ;  /* 0x0000000407167825 */ /* 0x000fe200078e0010 */
[----:B------:R0:W2:Y:S04]  /*0320*/  LDG.E R14, desc[UR6][R18.64] ;  /* 0x00000006120e7981 */ /* 0x0000a8000c1e1900 */
[----:B------:R1:W2:Y:S01]  /*0330*/  LDG.E R26, desc[UR6][R22.64] ;  /* 0x00000006161a7981 */ /* 0x0002a2000c1e1900 */
[----:B0-----:R-:W-:-:S04]  /*0340*/  IMAD.WIDE.U32 R18, R24, 0x4, R20 ;  /* 0x0000000418127825 */ /* 0x001fc800078e0014 */
[----:B-1----:R-:W-:Y:S01]  /*0350*/  IMAD.WIDE.U32 R22, R9, 0x4, R16 ;  /* 0x0000000409167825 */ /* 0x002fe200078e0010 */
[----:B------:R0:W3:Y:S04]  /*0360*/  LDG.E R24, desc[UR6][R18.64] ;  /* 0x0000000612187981 */ /* 0x0000e8000c1e1900 */
[----:B------:R1:W3:Y:S01]  /*0370*/  LDG.E R28, desc[UR6][R22.64] ;  /* 0x00000006161c7981 */ /* 0x0002e2000c1e1900 */
[----:B0-----:R-:W-:-:S04]  /*0380*/  IMAD.WIDE.U32 R18, R8, 0x4, R20 ;  /* 0x0000000408127825 */ /* 0x001fc800078e0014 */
[----:B-1----:R-:W-:-:S04]  /*0390*/  IMAD.WIDE.U32 R22, R11, 0x4, R16 ;  /* 0x000000040b167825 */ /* 0x002fc800078e0010 */
[----:B--2---:R-:W-:Y:S02]  /*03a0*/  FFMA R12, R14, R26, R12 ;  /* 0x0000001a0e0c7223 */ /* 0x004fe4000000000c */
[----:B------:R-:W2:Y:S04]  /*03b0*/  LDG.E R14, desc[UR6][R18.64] ;  /* 0x00000006120e7981 */ /* 0x000ea8000c1e1900 */
[----:B------:R0:W2:Y:S01]  /*03c0*/  LDG.E R26, desc[UR6][R22.64] ;  /* 0x00000006161a7981 */ /* 0x0000a2000c1e1900 */
[----:B---3--:R-:W-:Y:S01]  /*03d0*/  FFMA R12, R24, R28, R12 ;  /* 0x0000001c180c7223 */ /* 0x008fe2000000000c */
[----:B------:R-:W-:Y:S01]  /*03e0*/  IADD3 R24, PT, PT, R8, 0x1, RZ ;  /* 0x0000000108187810 */ /* 0x000fe20007ffe0ff */
[----:B0-----:R-:W-:-:S04]  /*03f0*/  IMAD.WIDE.U32 R22, R13, 0x4, R16 ;  /* 0x000000040d167825 */ /* 0x001fc800078e0010 */
[----:B------:R-:W-:Y:S01]  /*0400*/  IMAD.WIDE.U32 R18, R24, 0x4, R20 ;  /* 0x0000000418127825 */ /* 0x000fe200078e0014 */
[----:B------:R-:W3:Y:S04]  /*0410*/  LDG.E R28, desc[UR6][R22.64] ;  /* 0x00000006161c7981 */ /* 0x000ee8000c1e1900 */
[----:B------:R0:W3:Y:S01]  /*0420*/  LDG.E R24, desc[UR6][R18.64] ;  /* 0x0000000612187981 */ /* 0x0000e2000c1e1900 */
[----:B--2---:R-:W-:Y:S01]  /*0430*/  FFMA R12, R14, R26, R12 ;  /* 0x0000001a0e0c7223 */ /* 0x004fe2000000000c */
[C---:B------:R-:W-:Y:S02]  /*0440*/  IADD3 R26, PT, PT, R8.reuse, 0x3, RZ ;  /* 0x00000003081a7810 */ /* 0x040fe40007ffe0ff */
[----:B------:R-:W-:-:S03]  /*0450*/  IADD3 R14, PT, PT, R8, 0x2, RZ ;  /* 0x00000002080e7810 */ /* 0x000fc60007ffe0ff */
[----:B0-----:R-:W-:Y:S01]  /*0460*/  IMAD.WIDE.U32 R18, R26, 0x4, R20 ;  /* 0x000000041a127825 */ /* 0x001fe200078e0014 */
[----:B------:R-:W-:-:S03]  /*0470*/  IADD3 R26, PT, PT, R8, 0x4, RZ ;  /* 0x00000004081a7810 */ /* 0x000fc60007ffe0ff */
[--C-:B------:R-:W-:Y:S02]  /*0480*/  IMAD.WIDE.U32 R22, R14, 0x4, R20.reuse ;  /* 0x000000040e167825 */ /* 0x100fe400078e0014 */
[----:B------:R0:W2:Y:S02]  /*0490*/  LDG.E R14, desc[UR6][R18.64] ;  /* 0x00000006120e7981 */ /* 0x0000a4000c1e1900 */
[----:B------:R-:W-:-:S04]  /*04a0*/  IMAD.WIDE.U32 R20, R26, 0x4, R20 ;  /* 0x000000041a147825 */ /* 0x000fc800078e0014 */
[----:B---3--:R-:W-:Y:S02]  /*04b0*/  FFMA R12, R24, R28, R12 ;  /* 0x0000001c180c7223 */ /* 0x008fe4000000000c */
[----:B------:R-:W3:Y:S01]  /*04c0*/  LDG.E R21, desc[UR6][R20.64] ;  /* 0x0000000614157981 */ /* 0x000ee2000c1e1900 */
[----:B0-----:R-:W-:-:S03]  /*04d0*/  IMAD.WIDE.U32 R18, R15, 0x4, R16 ;  /* 0x000000040f127825 */ /* 0x001fc600078e0010 */
[----:B------:R0:W4:Y:S04]  /*04e0*/  LDG.E R24, desc[UR6][R22.64] ;  /* 0x0000000616187981 */ /* 0x000128000c1e1900 */
[----:B------:R-:W4:Y:S01]  /*04f0*/  LDG.E R26, desc[UR6][R18.64] ;  /* 0x00000006121a7981 */ /* 0x000f22000c1e1900 */
[----:B0-----:R-:W-:-:S04]  /*0500*/  IMAD.WIDE.U32 R22, R25, 0x4, R16 ;  /* 0x0000000419167825 */ /* 0x001fc800078e0010 */
[----:B------:R-:W-:Y:S01]  /*0510*/  IMAD.WIDE.U32 R16, R27, 0x4, R16 ;  /* 0x000000041b107825 */ /* 0x000fe200078e0010 */
[----:B------:R-:W2:Y:S05]  /*0520*/  LDG.E R28, desc[UR6][R22.64] ;  /* 0x00000006161c7981 */ /* 0x000eaa000c1e1900 */
[----:B------:R-:W3:Y:S01]  /*0530*/  LDG.E R16, desc[UR6][R16.64] ;  /* 0x0000000610107981 */ /* 0x000ee2000c1e1900 */
[----:B------:R-:W-:-:S04]  /*0540*/  IADD3 R10, PT, PT, R10, 0x8, RZ ;  /* 0x000000080a0a7810 */ /* 0x000fc80007ffe0ff */
[----:B------:R-:W-:Y:S02]  /*0550*/  ISETP.NE.AND P1, PT, R10, RZ, PT ;  /* 0x000000ff0a00720c */ /* 0x000fe40003f25270 */
[----:B------:R-:W-:Y:S02]  /*0560*/  IADD3 R8, PT, PT, R8, 0x8, RZ ;  /* 0x0000000808087810 */ /* 0x000fe40007ffe0ff */
[C---:B------:R-:W-:Y:S02]  /*0570*/  LEA R7, R0.reuse, R7, 0x3 ;  /* 0x0000000700077211 */ /* 0x040fe400078e18ff */
[C---:B------:R-:W-:Y:S02]  /*0580*/  LEA R9, R0.reuse, R9, 0x3 ;  /* 0x0000000900097211 */ /* 0x040fe400078e18ff */
[C---:B------:R-:W-:Y:S02]  /*0590*/  LEA R11, R0.reuse, R11, 0x3 ;  /* 0x0000000b000b7211 */ /* 0x040fe400078e18ff */
[----:B------:R-:W-:-:S02]  /*05a0*/  LEA R13, R0, R13, 0x3 ;  /* 0x0000000d000d7211 */ /* 0x000fc400078e18ff */
[C---:B------:R-:W-:Y:S02]  /*05b0*/  LEA R15, R0.reuse, R15, 0x3 ;  /* 0x0000000f000f7211 */ /* 0x040fe400078e18ff */
[C---:B------:R-:W-:Y:S02]  /*05c0*/  LEA R25, R0.reuse, R25, 0x3 ;  /* 0x0000001900197211 */ /* 0x040fe400078e18ff */
[C---:B------:R-:W-:Y:S02]  /*05d0*/  LEA R27, R0.reuse, R27, 0x3 ;  /* 0x0000001b001b7211 */ /* 0x040fe400078e18ff */
[----:B------:R-:W-:Y:S01]  /*05e0*/  LEA R29, R0, R29, 0x3 ;  /* 0x0000001d001d7211 */ /* 0x000fe200078e18ff */
[----:B----4-:R-:W-:-:S04]  /*05f0*/  FFMA R12, R24, R26, R12 ;  /* 0x0000001a180c7223 */ /* 0x010fc8000000000c */
[----:B--2---:R-:W-:-:S04]  /*0600*/  FFMA R12, R14, R28, R12 ;  /* 0x0000001c0e0c7223 */ /* 0x004fc8000000000c */
[----:B---3--:R-:W-:Y:S01]  /*0610*/  FFMA R12, R21, R16, R12 ;  /* 0x00000010150c7223 */ /* 0x008fe2000000000c */
[----:B------:R-:W-:Y:S06]  /*0620*/  @P1 BRA `(.L_x_10) ;  /* 0xfffffffc000c1947 */ /* 0x000fec000383ffff */
.L_x_9:
[----:B------:R-:W-:Y:S05]  /*0630*/  @!P0 BRA `(.L_x_8) ;  /* 0x0000000400048947 */ /* 0x000fea0003800000 */
[----:B------:R-:W-:Y:S02]  /*0640*/  ISETP.GE.U32.AND P0, PT, R4, 0x4, PT ;  /* 0x000000040400780c */ /* 0x000fe40003f06070 */
[----:B------:R-:W-:-:S04]  /*0650*/  LOP3.LUT R13, R2, 0x3, RZ, 0xc0, !PT ;  /* 0x00000003020d7812 */ /* 0x000fc800078ec0ff */
[----:B------:R-:W-:-:S07]  /*0660*/  ISETP.NE.AND P1, PT, R13, RZ, PT ;  /* 0x000000ff0d00720c */ /* 0x000fce0003f25270 */
[----:B------:R-:W-:Y:S06]  /*0670*/  @!P0 BRA `(.L_x_11) ;  /* 0x00000000007c8947 */ /* 0x000fec0003800000 */
[----:B------:R-:W0:Y:S01]  /*0680*/  LDC.64 R8, c[0x0][0x388] ;  /* 0x0000e200ff087b82 */ /* 0x000e220000000a00 */
[----:B------:R-:W-:Y:S02]  /*0690*/  IMAD R15, R3, R2, R6 ;  /* 0x00000002030f7224 */ /* 0x000fe400078e0206 */
[----:B------:R-:W-:-:S03]  /*06a0*/  IMAD R17, R6, R0, R5 ;  /* 0x0000000006117224 */ /* 0x000fc600078e0205 */
[C---:B------:R-:W-:Y:S02]  /*06b0*/  IADD3 R23, PT, PT, R15.reuse, 0x1, RZ ;  /* 0x000000010f177810 */ /* 0x040fe40007ffe0ff */
[----:B------:R-:W1:Y:S01]  /*06c0*/  LDC.64 R10, c[0x0][0x380] ;  /* 0x0000e000ff0a7b82 */ /* 0x000e620000000a00 */
[C---:B------:R-:W-:Y:S02]  /*06d0*/  IADD3 R27, PT, PT, R15.reuse, 0x2, RZ ;  /* 0x000000020f1b7810 */ /* 0x040fe40007ffe0ff */
[----:B------:R-:W-:Y:S01]  /*06e0*/  IADD3 R4, PT, PT, R15, 0x3, RZ ;  /* 0x000000030f047810 */ /* 0x000fe20007ffe0ff */
[C---:B0-----:R-:W-:Y:S01]  /*06f0*/  IMAD.WIDE.U32 R20, R17.reuse, 0x4, R8 ;  /* 0x0000000411147825 */ /* 0x041fe200078e0008 */
[----:B------:R-:W-:-:S04]  /*0700*/  IADD3 R17, PT, PT, R17, R0, RZ ;  /* 0x0000000011117210 */ /* 0x000fc80007ffe0ff */
[-C--:B------:R-:W-:Y:S01]  /*0710*/  IADD3 R29, PT, PT, R17, R0.reuse, RZ ;  /* 0x00000000111d7210 */ /* 0x080fe20007ffe0ff */
[--C-:B-1----:R-:W-:Y:S01]  /*0720*/  IMAD.WIDE.U32 R24, R15, 0x4, R10.reuse ;  /* 0x000000040f187825 */ /* 0x102fe200078e000a */
[----:B------:R-:W2:Y:S03]  /*0730*/  LDG.E R20, desc[UR6][R20.64] ;  /* 0x0000000614147981 */ /* 0x000ea6000c1e1900 */
[----:B------:R-:W-:Y:S01]  /*0740*/  IMAD.WIDE.U32 R22, R23, 0x4, R10 ;  /* 0x0000000417167825 */ /* 0x000fe200078e000a */
[----:B------:R-:W2:Y:S03]  /*0750*/  LDG.E R7, desc[UR6][R24.64] ;  /* 0x0000000618077981 */ /* 0x000ea6000c1e1900 */
[----:B------:R-:W-:Y:S02]  /*0760*/  IMAD.WIDE.U32 R18, R17, 0x4, R8 ;  /* 0x0000000411127825 */ /* 0x000fe400078e0008 */
[----:B------:R-:W3:Y:S02]  /*0770*/  LDG.E R22, desc[UR6][R22.64] ;  /* 0x0000000616167981 */ /* 0x000ee4000c1e1900 */
[----:B------:R-:W-:Y:S01]  /*0780*/  IMAD.WIDE.U32 R14, R27, 0x4, R10 ;  /* 0x000000041b0e7825 */ /* 0x000fe200078e000a */
[C---:B------:R-:W-:Y:S01]  /*0790*/  IADD3 R27, PT, PT, R29.reuse, R0, RZ ;  /* 0x000000001d1b7210 */ /* 0x040fe20007ffe0ff */
[----:B------:R-:W3:Y:S02]  /*07a0*/  LDG.E R19, desc[UR6][R18.64] ;  /* 0x0000000612137981 */ /* 0x000ee4000c1e1900 */
[----:B------:R-:W-:-:S02]  /*07b0*/  IMAD.WIDE.U32 R16, R29, 0x4, R8 ;  /* 0x000000041d107825 */ /* 0x000fc400078e0008 */
[----:B------:R-:W4:Y:S02]  /*07c0*/  LDG.E R14, desc[UR6][R14.64] ;  /* 0x000000060e0e7981 */ /* 0x000f24000c1e1900 */
[----:B------:R-:W-:Y:S02]  /*07d0*/  IMAD.WIDE.U32 R10, R4, 0x4, R10 ;  /* 0x00000004040a7825 */ /* 0x000fe400078e000a */
[----:B------:R-:W4:Y:S02]  /*07e0*/  LDG.E R16, desc[UR6][R16.64] ;  /* 0x0000000610107981 */ /* 0x000f24000c1e1900 */
[----:B------:R-:W-:Y:S02]  /*07f0*/  IMAD.WIDE.U32 R8, R27, 0x4, R8 ;  /* 0x000000041b087825 */ /* 0x000fe400078e0008 */
[----:B------:R-:W5:Y:S04]  /*0800*/  LDG.E R10, desc[UR6][R10.64] ;  /* 0x000000060a0a7981 */ /* 0x000f68000c1e1900 */
[----:B------:R-:W5:Y:S01]  /*0810*/  LDG.E R8, desc[UR6][R8.64] ;  /* 0x0000000608087981 */ /* 0x000f62000c1e1900 */
[----:B------:R-:W-:Y:S01]  /*0820*/  IADD3 R6, PT, PT, R6, 0x4, RZ ;  /* 0x0000000406067810 */ /* 0x000fe20007ffe0ff */
[----:B--2---:R-:W-:-:S04]  /*0830*/  FFMA R7, R7, R20, R12 ;  /* 0x0000001407077223 */ /* 0x004fc8000000000c */
[----:B---3--:R-:W-:-:S04]  /*0840*/  FFMA R7, R22, R19, R7 ;  /* 0x0000001316077223 */ /* 0x008fc80000000007 */
[----:B----4-:R-:W-:-:S04]  /*0850*/  FFMA R7, R14, R16, R7 ;  /* 0x000000100e077223 */ /* 0x010fc80000000007 */
[----:B-----5:R-:W-:-:S07]  /*0860*/  FFMA R12, R10, R8, R7 ;  /* 0x000000080a0c7223 */ /* 0x020fce0000000007 */
.L_x_11:
[----:B------:R-:W-:Y:S05]  /*0870*/  @!P1 BRA `(.L_x_8) ;  /* 0x0000000000749947 */ /* 0x000fea0003800000 */
[----:B------:R-:W0:Y:S01]  /*0880*/  LDC.64 R8, c[0x0][0x388] ;  /* 0x0000e200ff087b82 */ /* 0x000e220000000a00 */
[----:B------:R-:W-:Y:S02]  /*0890*/  ISETP.NE.AND P0, PT, R13, 0x1, PT ;  /* 0x000000010d00780c */ /* 0x000fe40003f05270 */
[----:B------:R-:W-:-:S04]  /*08a0*/  LOP3.LUT R4, R2, 0x1, RZ, 0xc0, !PT ;  /* 0x0000000102047812 */ /* 0x000fc800078ec0ff */
[----:B------:R-:W-:Y:S01]  /*08b0*/  ISETP.NE.U32.AND P1, PT, R4, 0x1, PT ;  /* 0x000000010400780c */ /* 0x000fe20003f25070 */
[----:B------:R-:W1:Y:S06]  /*08c0*/  LDC.64 R18, c[0x0][0x380] ;  /* 0x0000e000ff127b82 */ /* 0x000e6c0000000a00 */
[----:B------:R-:W-:Y:S02]  /*08d0*/  @P0 IMAD R7, R3, R2, R6 ;  /* 0x0000000203070224 */ /* 0x000fe400078e0206 */
[----:B------:R-:W2:Y:S01]  /*08e0*/  LDC.64 R10, c[0x0][0x380] ;  /* 0x0000e000ff0a7b82 */ /* 0x000ea20000000a00 */
[C---:B------:R-:W-:Y:S01]  /*08f0*/  @P0 IMAD R17, R6.reuse, R0, R5 ;  /* 0x0000000006110224 */ /* 0x040fe200078e0205 */
[----:B------:R-:W-:-:S02]  /*0900*/  @P0 IADD3 R6, PT, PT, R6, 0x2, RZ ;  /* 0x0000000206060810 */ /* 0x000fc40007ffe0ff */
[----:B------:R-:W-:Y:S02]  /*0910*/  @P0 IADD3 R13, PT, PT, R7, 0x1, RZ ;  /* 0x00000001070d0810 */ /* 0x000fe40007ffe0ff */
[C---:B------:R-:W-:Y:S02]  /*0920*/  @P0 IADD3 R23, PT, PT, R17.reuse, R0, RZ ;  /* 0x0000000011170210 */ /* 0x040fe40007ffe0ff */
[----:B------:R-:W3:Y:S01]  /*0930*/  LDC.64 R14, c[0x0][0x388] ;  /* 0x0000e200ff0e7b82 */ /* 0x000ee20000000a00 */
[----:B0-----:R-:W-:-:S04]  /*0940*/  @P0 IMAD.WIDE.U32 R16, R17, 0x4, R8 ;  /* 0x0000000411100825 */ /* 0x001fc800078e0008 */
[----:B------:R-:W-:Y:S02]  /*0950*/  @P0 IMAD.WIDE.U32 R8, R23, 0x4, R8 ;  /* 0x0000000417080825 */ /* 0x000fe400078e0008 */
[----:B------:R-:W4:Y:S02]  /*0960*/  @P0 LDG.E R16, desc[UR6][R16.64] ;  /* 0x0000000610100981 */ /* 0x000f24000c1e1900 */
[--C-:B-1----:R-:W-:Y:S02]  /*0970*/  @P0 IMAD.WIDE.U32 R20, R7, 0x4, R18.reuse ;  /* 0x0000000407140825 */ /* 0x102fe400078e0012 */
[----:B------:R-:W5:Y:S02]  /*0980*/  @P0 LDG.E R8, desc[UR6][R8.64] ;  /* 0x0000000608080981 */ /* 0x000f64000c1e1900 */
[----:B------:R-:W-:Y:S02]  /*0990*/  @P0 IMAD.WIDE.U32 R18, R13, 0x4, R18 ;  /* 0x000000040d120825 */ /* 0x000fe400078e0012 */
[----:B------:R-:W4:Y:S02]  /*09a0*/  @P0 LDG.E R7, desc[UR6][R20.64] ;  /* 0x0000000614070981 */ /* 0x000f24000c1e1900 */
[----:B------:R-:W-:-:S02]  /*09b0*/  @!P1 IMAD R13, R3, R2, R6 ;  /* 0x00000002030d9224 */ /* 0x000fc400078e0206 */
[----:B------:R-:W-:Y:S01]  /*09c0*/  @!P1 IMAD R23, R6, R0, R5 ;  /* 0x0000000006179224 */ /* 0x000fe200078e0205 */
[----:B------:R-:W5:Y:S01]  /*09d0*/  @P0 LDG.E R18, desc[UR6][R18.64] ;  /* 0x0000000612120981 */ /* 0x000f62000c1e1900 */
[----:B--2---:R-:W-:-:S04]  /*09e0*/  @!P1 IMAD.WIDE.U32 R10, R13, 0x4, R10 ;  /* 0x000000040d0a9825 */ /* 0x004fc800078e000a */
[----:B---3--:R-:W-:Y:S02]  /*09f0*/  @!P1 IMAD.WIDE.U32 R14, R23, 0x4, R14 ;  /* 0x00000004170e9825 */ /* 0x008fe400078e000e */
[----:B------:R-:W2:Y:S04]  /*0a00*/  @!P1 LDG.E R11, desc[UR6][R10.64] ;  /* 0x000000060a0b9981 */ /* 0x000ea8000c1e1900 */
[----:B------:R-:W2:Y:S01]  /*0a10*/  @!P1 LDG.E R14, desc[UR6][R14.64] ;  /* 0x000000060e0e9981 */ /* 0x000ea2000c1e1900 */
[----:B----4-:R-:W-:-:S04]  /*0a20*/  @P0 FFMA R7, R7, R16, R12 ;  /* 0x0000001007070223 */ /* 0x010fc8000000000c */
[----:B-----5:R-:W-:-:S04]  /*0a30*/  @P0 FFMA R12, R18, R8, R7 ;  /* 0x00000008120c0223 */ /* 0x020fc80000000007 */
[----:B--2---:R-:W-:-:S07]  /*0a40*/  @!P1 FFMA R12, R11, R14, R12 ;  /* 0x0000000e0b0c9223 */ /* 0x004fce000000000c */
.L_x_8:
[----:B------:R-:W0:Y:S01]  /*0a50*/  LDC.64 R6, c[0x0][0x390] ;  /* 0x0000e400ff067b82 */ /* 0x000e220000000a00 */
[----:B------:R-:W-:-:S04]  /*0a60*/  IMAD R3, R3, R0, R5 ;  /* 0x0000000003037224 */ /* 0x000fc800078e0205 */
[----:B0-----:R-:W-:-:S05]  /*0a70*/  IMAD.WIDE.U32 R2, R3, 0x4, R6 ;  /* 0x0000000403027825 */ /* 0x001fca00078e0006 */
[----:B------:R-:W-:Y:S01]  /*0a80*/  STG.E desc[UR6][R2.64], R12 ;  /* 0x0000000c02007986 */ /* 0x000fe2000c101906 */
[----:B------:R-:W-:Y:S05]  /*0a90*/  EXIT ;  /* 0x000000000000794d */ /* 0x000fea0003800000 */
.L_x_12:
        /* <DEDUP_REMOVED lines=14> */
.L_x_14:


//--------------------- .nv.shared._Z21matrixMulKernel_tiledPfS_S_jjjiii --------------------------
	.section	.nv.shared._Z21matrixMulKernel_tiledPfS_S_jjjiii,"aw",@nobits
	.sectionflags	@""
	.align	16
	.zero		1024


//--------------------- .nv.shared.reserved.0     --------------------------
	.section	.nv.shared.reserved.0,"aw",@nobits
	.weak		__nv_reservedSMEM_offset_0_alias
	.size		__nv_reservedSMEM_offset_0_alias, 0, 64
	.other		__nv_reservedSMEM_offset_0_alias,@"STO_CUDA_RESERVED_SHARED STV_DEFAULT"
__nv_reservedSMEM_offset_0_alias:
	.zero		0
	.zero		64


//--------------------- .nv.shared._Z31matrixMulKernel_1thread1elementPfS_S_jjj --------------------------
	.section	.nv.shared._Z31matrixMulKernel_1thread1elementPfS_S_jjj,"aw",@nobits
	.sectionflags	@""
	.align	16
	.zero		1024


//--------------------- .nv.constant0._Z21matrixMulKernel_tiledPfS_S_jjjiii --------------------------
	.section	.nv.constant0._Z21matrixMulKernel_tiledPfS_S_jjjiii,"a",@progbits
	.sectionflags	@""
	.align	4
.nv.constant0._Z21matrixMulKernel_tiledPfS_S_jjjiii:
	.zero		944


//--------------------- .nv.constant0._Z31matrixMulKernel_1thread1elementPfS_S_jjj --------------------------
	.section	.nv.constant0._Z31matrixMulKernel_1thread1elementPfS_S_jjj,"a",@progbits
	.sectionflags	@""
	.align	4
.nv.constant0._Z31matrixMulKernel_1thread1elementPfS_S_jjj:
	.zero		932


//--------------------- SYMBOLS --------------------------

	.type		.nv.reservedSmem.offset0,@object
	.size		.nv.reservedSmem.offset0,0x4
	.type		.nv.reservedSmem.cap,@object
	.size		.nv.reservedSmem.cap,0x4
